// auto-generated by cutlass_sweep.gemm — config: {"arch": "sm_90", "cluster_m": 8, "cluster_n": 1, "dtype": "e4m3", "dtype_b": "e4m3", "layout": "nt", "stages": 0, "tile_k": 128, "tile_m": 64, "tile_n": 256}
#include "cutlass/cutlass.h"
#include "cutlass/gemm/collective/collective_builder.hpp"
#include "cutlass/gemm/device/gemm_universal_adapter.h"
#include "cutlass/gemm/kernel/gemm_universal.hpp"
#include "cutlass/epilogue/collective/collective_builder.hpp"

using ElemA = cutlass::float_e4m3_t;
using ElemB = cutlass::float_e4m3_t;
using ElemCD = cutlass::float_e4m3_t;
using Acc  = float;
using TileShape    = cute::Shape<cute::_64, cute::_256, cute::_128>;
using ClusterShape = cute::Shape<cute::_8, cute::_1, cute::_1>;

using CollectiveEpilogue = typename cutlass::epilogue::collective::CollectiveBuilder<
    cutlass::arch::Sm90, cutlass::arch::OpClassTensorOp,
    TileShape, ClusterShape,
    cutlass::epilogue::collective::EpilogueTileAuto,
    Acc, Acc,
    ElemCD, cutlass::layout::RowMajor, 128 / cutlass::sizeof_bits<ElemCD>::value,
    ElemCD, cutlass::layout::RowMajor, 128 / cutlass::sizeof_bits<ElemCD>::value,
    cutlass::epilogue::collective::EpilogueScheduleAuto
  >::CollectiveOp;

using CollectiveMainloop = typename cutlass::gemm::collective::CollectiveBuilder<
    cutlass::arch::Sm90, cutlass::arch::OpClassTensorOp,
    ElemA, cutlass::layout::RowMajor, 128 / cutlass::sizeof_bits<ElemA>::value,
    ElemB, cutlass::layout::ColumnMajor, 128 / cutlass::sizeof_bits<ElemB>::value,
    Acc,
    TileShape, ClusterShape,
    cutlass::gemm::collective::StageCountAutoCarveout<static_cast<int>(sizeof(typename CollectiveEpilogue::SharedStorage))>,
    cutlass::gemm::collective::KernelScheduleAuto
  >::CollectiveOp;

using GemmKernel = cutlass::gemm::kernel::GemmUniversal<
    cute::Shape<int,int,int,int>,
    CollectiveMainloop,
    CollectiveEpilogue
>;
using Gemm = cutlass::gemm::device::GemmUniversalAdapter<GemmKernel>;

// Force the device kernel symbol into the cubin without needing a host main.
auto* _anchor = &cutlass::device_kernel<GemmKernel>;


// ===== COMPILED SASS (sm_90a) =====

	.target	sm_90a

	.elftype	@"ET_EXEC"


//--------------------- .note.nv.tkinfo           --------------------------
	.section	.note.nv.tkinfo,"",@"SHT_NOTE"
	.sectionflags	@"SHF_NOTE_NV_TKINFO"
	.tkinfo
        /*0018*/ 	.word	0x00000002
        /*0030*/ 	.string	""
        /*0030*/ 	.string	"ptxas"
        /*0030*/ 	.string	"Cuda compilation tools, release 13.0, V13.0.88"
        /*0030*/ 	.string	"Build cuda_13.0.r13.0/compiler.36424714_0"
        /*0030*/ 	.string	"-arch sm_90a -m 64 "



//--------------------- .note.nv.cuinfo           --------------------------
	.section	.note.nv.cuinfo,"",@"SHT_NOTE"
	.sectionflags	@"SHF_NOTE_NV_CUINFO"
        /*0018*/ 	.short	0x0002
        /*001a*/ 	.short	0x005a
        /*001c*/ 	.short	0x0082
	.zero		2


//--------------------- .nv.info                  --------------------------
	.section	.nv.info,"",@"SHT_CUDA_INFO"
	.align	4


	//----- nvinfo : EIATTR_REGCOUNT
	.align		4
        /*0000*/ 	.byte	0x04, 0x2f
        /*0002*/ 	.short	(.L_12 - .L_11)
	.align		4
.L_11:
        /*0004*/ 	.word	index@(_ZN7cutlass13device_kernelINS_4gemm6kernel13GemmUniversalIN4cute5tupleIJiiiiEEENS1_10collective13CollectiveMmaINS1_37MainloopSm90TmaGmmaWarpSpecializedFP8ILi5ENS5_IJNS4_1CILi8EEENSA_ILi1EEESC_EEENS1_32KernelTmaWarpSpecializedPingpongEEENS5_IJNSA_ILi64EEENSA_ILi256EEENSA_ILi128EEEEEENS_12float_e4m3_tENS5_IJlSC_lEEESK_SL_NS4_8TiledMMAINS4_8MMA_AtomIJNS4_4SM904GMMA31MMA_64x256x32_F32E4M3E4M3_SS_TNILNSP_7ScaleInE1ELSR_1EEEEEENS4_6LayoutINS5_IJSC_SC_SC_EEENS5_IJNSA_ILi0EEESW_SW_EEEEENS5_IJNS4_10UnderscoreESZ_SZ_EEEEENS4_13SM90_TMA_LOADENS4_14ComposedLayoutINS4_7SwizzleILi3ELi4ELi3EEENS4_18smem_ptr_flag_bitsILi8EEENSU_INS5_IJSB_SI_EEENS5_IJSI_SC_EEEEEEEvNS4_8identityENS4_23SM90_TMA_LOAD_MULTICASTES1B_vS1C_EENS_8epilogue10collective6detail29Sm90TmaWarpSpecializedAdapterINS1G_15DefaultEpilogueISK_SL_SL_NS1F_6thread17LinearCombinationISK_Li1EffLNS1K_9ScaleType4KindE0ELNS_15FloatRoundStyleE2ESK_EENS1_15EpilogueDefaultEEEEEvvEEEEvNT_6ParamsE)
        /*0008*/ 	.word	0x000000a8


	//----- nvinfo : EIATTR_FRAME_SIZE
	.align		4
.L_12:
        /*000c*/ 	.byte	0x04, 0x11
        /*000e*/ 	.short	(.L_14 - .L_13)
	.align		4
.L_13:
        /*0010*/ 	.word	index@(_ZN7cutlass13device_kernelINS_4gemm6kernel13GemmUniversalIN4cute5tupleIJiiiiEEENS1_10collective13CollectiveMmaINS1_37MainloopSm90TmaGmmaWarpSpecializedFP8ILi5ENS5_IJNS4_1CILi8EEENSA_ILi1EEESC_EEENS1_32KernelTmaWarpSpecializedPingpongEEENS5_IJNSA_ILi64EEENSA_ILi256EEENSA_ILi128EEEEEENS_12float_e4m3_tENS5_IJlSC_lEEESK_SL_NS4_8TiledMMAINS4_8MMA_AtomIJNS4_4SM904GMMA31MMA_64x256x32_F32E4M3E4M3_SS_TNILNSP_7ScaleInE1ELSR_1EEEEEENS4_6LayoutINS5_IJSC_SC_SC_EEENS5_IJNSA_ILi0EEESW_SW_EEEEENS5_IJNS4_10UnderscoreESZ_SZ_EEEEENS4_13SM90_TMA_LOADENS4_14ComposedLayoutINS4_7SwizzleILi3ELi4ELi3EEENS4_18smem_ptr_flag_bitsILi8EEENSU_INS5_IJSB_SI_EEENS5_IJSI_SC_EEEEEEEvNS4_8identityENS4_23SM90_TMA_LOAD_MULTICASTES1B_vS1C_EENS_8epilogue10collective6detail29Sm90TmaWarpSpecializedAdapterINS1G_15DefaultEpilogueISK_SL_SL_NS1F_6thread17LinearCombinationISK_Li1EffLNS1K_9ScaleType4KindE0ELNS_15FloatRoundStyleE2ESK_EENS1_15EpilogueDefaultEEEEEvvEEEEvNT_6ParamsE)
        /*0014*/ 	.word	0x00000110


	//----- nvinfo : EIATTR_MIN_STACK_SIZE
	.align		4
.L_14:
        /*0018*/ 	.byte	0x04, 0x12
        /*001a*/ 	.short	(.L_16 - .L_15)
	.align		4
.L_15:
        /*001c*/ 	.word	index@(_ZN7cutlass13device_kernelINS_4gemm6kernel13GemmUniversalIN4cute5tupleIJiiiiEEENS1_10collective13CollectiveMmaINS1_37MainloopSm90TmaGmmaWarpSpecializedFP8ILi5ENS5_IJNS4_1CILi8EEENSA_ILi1EEESC_EEENS1_32KernelTmaWarpSpecializedPingpongEEENS5_IJNSA_ILi64EEENSA_ILi256EEENSA_ILi128EEEEEENS_12float_e4m3_tENS5_IJlSC_lEEESK_SL_NS4_8TiledMMAINS4_8MMA_AtomIJNS4_4SM904GMMA31MMA_64x256x32_F32E4M3E4M3_SS_TNILNSP_7ScaleInE1ELSR_1EEEEEENS4_6LayoutINS5_IJSC_SC_SC_EEENS5_IJNSA_ILi0EEESW_SW_EEEEENS5_IJNS4_10UnderscoreESZ_SZ_EEEEENS4_13SM90_TMA_LOADENS4_14ComposedLayoutINS4_7SwizzleILi3ELi4ELi3EEENS4_18smem_ptr_flag_bitsILi8EEENSU_INS5_IJSB_SI_EEENS5_IJSI_SC_EEEEEEEvNS4_8identityENS4_23SM90_TMA_LOAD_MULTICASTES1B_vS1C_EENS_8epilogue10collective6detail29Sm90TmaWarpSpecializedAdapterINS1G_15DefaultEpilogueISK_SL_SL_NS1F_6thread17LinearCombinationISK_Li1EffLNS1K_9ScaleType4KindE0ELNS_15FloatRoundStyleE2ESK_EENS1_15EpilogueDefaultEEEEEvvEEEEvNT_6ParamsE)
        /*0020*/ 	.word	0x00000110
.L_16:


//--------------------- .nv.compat                --------------------------
	.section	.nv.compat,"",@"SHT_CUDA_COMPAT_INFO"
	.align	4
        /*0000*/ 	.byte	0x02, 0x09, 0x01, 0x00, 0x02, 0x02, 0x04, 0x00, 0x02, 0x05, 0x05, 0x00, 0x03, 0x07, 0x01, 0x01
        /*0010*/ 	.byte	0x02, 0x03, 0x01, 0x00, 0x02, 0x06, 0x01, 0x00, 0x04, 0x0b, 0x08, 0x00, 0x00, 0x00, 0x00, 0x00
        /*0020*/ 	.byte	0x00, 0x00, 0x00, 0x00


//--------------------- .nv.info._ZN7cutlass13device_kernelINS_4gemm6kernel13GemmUniversalIN4cute5tupleIJiiiiEEENS1_10collective13CollectiveMmaINS1_37MainloopSm90TmaGmmaWarpSpecializedFP8ILi5ENS5_IJNS4_1CILi8EEENSA_ILi1EEESC_EEENS1_32KernelTmaWarpSpecializedPingpongEEENS5_IJNSA_ILi64EEENSA_ILi256EEENSA_ILi128EEEEEENS_12float_e4m3_tENS5_IJlSC_lEEESK_SL_NS4_8TiledMMAINS4_8MMA_AtomIJNS4_4SM904GMMA31MMA_64x256x32_F32E4M3E4M3_SS_TNILNSP_7ScaleInE1ELSR_1EEEEEENS4_6LayoutINS5_IJSC_SC_SC_EEENS5_IJNSA_ILi0EEESW_SW_EEEEENS5_IJNS4_10UnderscoreESZ_SZ_EEEEENS4_13SM90_TMA_LOADENS4_14ComposedLayoutINS4_7SwizzleILi3ELi4ELi3EEENS4_18smem_ptr_flag_bitsILi8EEENSU_INS5_IJSB_SI_EEENS5_IJSI_SC_EEEEEEEvNS4_8identityENS4_23SM90_TMA_LOAD_MULTICASTES1B_vS1C_EENS_8epilogue10collective6detail29Sm90TmaWarpSpecializedAdapterINS1G_15DefaultEpilogueISK_SL_SL_NS1F_6thread17LinearCombinationISK_Li1EffLNS1K_9ScaleType4KindE0ELNS_15FloatRoundStyleE2ESK_EENS1_15EpilogueDefaultEEEEEvvEEEEvNT_6ParamsE --------------------------
	.section	.nv.info._ZN7cutlass13device_kernelINS_4gemm6kernel13GemmUniversalIN4cute5tupleIJiiiiEEENS1_10collective13CollectiveMmaINS1_37MainloopSm90TmaGmmaWarpSpecializedFP8ILi5ENS5_IJNS4_1CILi8EEENSA_ILi1EEESC_EEENS1_32KernelTmaWarpSpecializedPingpongEEENS5_IJNSA_ILi64EEENSA_ILi256EEENSA_ILi128EEEEEENS_12float_e4m3_tENS5_IJlSC_lEEESK_SL_NS4_8TiledMMAINS4_8MMA_AtomIJNS4_4SM904GMMA31MMA_64x256x32_F32E4M3E4M3_SS_TNILNSP_7ScaleInE1ELSR_1EEEEEENS4_6LayoutINS5_IJSC_SC_SC_EEENS5_IJNSA_ILi0EEESW_SW_EEEEENS5_IJNS4_10UnderscoreESZ_SZ_EEEEENS4_13SM90_TMA_LOADENS4_14ComposedLayoutINS4_7SwizzleILi3ELi4ELi3EEENS4_18smem_ptr_flag_bitsILi8EEENSU_INS5_IJSB_SI_EEENS5_IJSI_SC_EEEEEEEvNS4_8identityENS4_23SM90_TMA_LOAD_MULTICASTES1B_vS1C_EENS_8epilogue10collective6detail29Sm90TmaWarpSpecializedAdapterINS1G_15DefaultEpilogueISK_SL_SL_NS1F_6thread17LinearCombinationISK_Li1EffLNS1K_9ScaleType4KindE0ELNS_15FloatRoundStyleE2ESK_EENS1_15EpilogueDefaultEEEEEvvEEEEvNT_6ParamsE,"",@"SHT_CUDA_INFO"
	.sectionflags	@""
	.align	4


	//----- nvinfo : EIATTR_CUDA_API_VERSION
	.align		4
        /*0000*/ 	.byte	0x04, 0x37
        /*0002*/ 	.short	(.L_18 - .L_17)
.L_17:
        /*0004*/ 	.word	0x00000082


	//----- nvinfo : EIATTR_KPARAM_INFO
	.align		4
.L_18:
        /*0008*/ 	.byte	0x04, 0x17
        /*000a*/ 	.short	(.L_20 - .L_19)
.L_19:
        /*000c*/ 	.word	0x00000000
        /*0010*/ 	.short	0x0000
        /*0012*/ 	.short	0x0070
        /*0014*/ 	.byte	0x00, 0xf0, 0x01, 0x10


	//----- nvinfo : EIATTR_SPARSE_MMA_MASK
	.align		4
.L_20:
        /*0018*/ 	.byte	0x03, 0x50
        /*001a*/ 	.short	0x0000


	//----- nvinfo : EIATTR_MAXREG_COUNT
	.align		4
        /*001c*/ 	.byte	0x03, 0x1b
        /*001e*/ 	.short	0x00a8


	//----- nvinfo : EIATTR_NUM_BARRIERS
	.align		4
        /*0020*/ 	.byte	0x02, 0x4c
        /*0022*/ 	.byte	0x01
	.zero		1


	//----- nvinfo : EIATTR_ANNOTATIONS
	.align		4
        /*0024*/ 	.byte	0x04, 0x55
        /*0026*/ 	.short	(.L_22 - .L_21)


	//   ....[0]....
.L_21:
        /*0028*/ 	.word	0x00000001
        /*002c*/ 	.byte	0x40, 0x06, 0x00, 0x00, 0x01, 0x00, 0x00, 0x00, 0x30, 0x09, 0x00, 0x00, 0x01, 0x00, 0x00, 0x00
        /* <DEDUP_REMOVED lines=210> */
        /*0d5c*/ 	.byte	0x20, 0x05, 0x01, 0x00


	//----- nvinfo : EIATTR_MERCURY_ISA_VERSION
	.align		4
.L_22:
        /*0d60*/ 	.byte	0x03, 0x5f
        /*0d62*/ 	.short	0x0101


	//----- nvinfo : EIATTR_INT_WARP_WIDE_INSTR_OFFSETS
	.align		4
        /*0d64*/ 	.byte	0x04, 0x31
        /*0d66*/ 	.short	(.L_24 - .L_23)


	//   ....[0]....
.L_23:
        /*0d68*/ 	.word	0x00000610


	//   ....[1]....
        /*0d6c*/ 	.word	0x00000630


	//   ....[2]....
        /*0d70*/ 	.word	0x000006b0


	//   ....[3]....
        /*0d74*/ 	.word	0x00000770


	//   ....[4]....
        /*0d78*/ 	.word	0x00000790


	//   ....[5]....
        /*0d7c*/ 	.word	0x000007b0


	//   ....[6]....
        /*0d80*/ 	.word	0x00000800


	//   ....[7]....
        /*0d84*/ 	.word	0x00000840


	//   ....[8]....
        /*0d88*/ 	.word	0x00005810


	//----- nvinfo : EIATTR_COOP_GROUP_MASK_REGIDS
	.align		4
.L_24:
        /*0d8c*/ 	.byte	0x04, 0x29
        /*0d8e*/ 	.short	(.L_26 - .L_25)


	//   ....[0]....
.L_25:
        /*0d90*/ 	.word	0xffffffff


	//   ....[1]....
        /*0d94*/ 	.word	0xffffffff


	//   ....[2]....
        /*0d98*/ 	.word	0xffffffff


	//   ....[3]....
        /*0d9c*/ 	.word	0xffffffff


	//   ....[4]....
        /*0da0*/ 	.word	0xffffffff


	//   ....[5]....
        /*0da4*/ 	.word	0xffffffff


	//   ....[6]....
        /*0da8*/ 	.word	0xffffffff


	//----- nvinfo : EIATTR_COOP_GROUP_INSTR_OFFSETS
	.align		4
.L_26:
        /*0dac*/ 	.byte	0x04, 0x28
        /*0dae*/ 	.short	(.L_28 - .L_27)


	//   ....[0]....
.L_27:
        /*0db0*/ 	.word	0x00000070


	//   ....[1]....
        /*0db4*/ 	.word	0x00000090


	//   ....[2]....
        /*0db8*/ 	.word	0x00000190


	//   ....[3]....
        /*0dbc*/ 	.word	0x00000430


	//   ....[4]....
        /*0dc0*/ 	.word	0x00000470


	//   ....[5]....
        /*0dc4*/ 	.word	0x00000750


	//   ....[6]....
        /*0dc8*/ 	.word	0x000009c0


	//----- nvinfo : EIATTR_REG_RECONFIG
	.align		4
.L_28:
        /*0dcc*/ 	.byte	0x01, 0x54
	.zero		2


	//----- nvinfo : EIATTR_MBARRIER_INSTR_OFFSETS
	.align		4
        /*0dd0*/ 	.byte	0x04, 0x39
        /*0dd2*/ 	.short	(.L_30 - .L_29)


	//   ....[0]....
.L_29:
        /*0dd4*/ 	.word	0x00000360
        /*0dd8*/ 	.word	0x000000ff
        /*0ddc*/ 	.word	0x00000000
        /*0de0*/ 	.short	0x0100
        /*0de2*/ 	.byte	0x07
	.zero		1


	//   ....[1]....
        /*0de4*/ 	.word	0x00000370
        /*0de8*/ 	.word	0x000000ff
        /*0dec*/ 	.word	0x00000028
        /*0df0*/ 	.short	0x0100
        /*0df2*/ 	.byte	0x07
	.zero		1


	//   ....[2]....
        /*0df4*/ 	.word	0x00000380
        /*0df8*/ 	.word	0x000000ff
        /*0dfc*/ 	.word	0x00000008
        /*0e00*/ 	.short	0x0100
        /*0e02*/ 	.byte	0x07
	.zero		1


	//   ....[3]....
        /*0e04*/ 	.word	0x00000390
        /*0e08*/ 	.word	0x000000ff
        /*0e0c*/ 	.word	0x00000030
        /*0e10*/ 	.short	0x0100
        /*0e12*/ 	.byte	0x07
	.zero		1


	//   ....[4]....
        /*0e14*/ 	.word	0x000003a0
        /*0e18*/ 	.word	0x000000ff
        /*0e1c*/ 	.word	0x00000010
        /*0e20*/ 	.short	0x0100
        /*0e22*/ 	.byte	0x07
	.zero		1


	//   ....[5]....
        /*0e24*/ 	.word	0x000003b0
        /*0e28*/ 	.word	0x000000ff
        /*0e2c*/ 	.word	0x00000038
        /*0e30*/ 	.short	0x0100
        /*0e32*/ 	.byte	0x07
	.zero		1


	//   ....[6]....
        /*0e34*/ 	.word	0x000003c0
        /*0e38*/ 	.word	0x000000ff
        /*0e3c*/ 	.word	0x00000018
        /*0e40*/ 	.short	0x0100
        /*0e42*/ 	.byte	0x07
	.zero		1


	//   ....[7]....
        /*0e44*/ 	.word	0x000003d0
        /*0e48*/ 	.word	0x000000ff
        /*0e4c*/ 	.word	0x00000040
        /*0e50*/ 	.short	0x0100
        /*0e52*/ 	.byte	0x07
	.zero		1


	//   ....[8]....
        /*0e54*/ 	.word	0x000003e0
        /*0e58*/ 	.word	0x000000ff
        /*0e5c*/ 	.word	0x00000020
        /*0e60*/ 	.short	0x0100
        /*0e62*/ 	.byte	0x07
	.zero		1


	//   ....[9]....
        /*0e64*/ 	.word	0x000003f0
        /*0e68*/ 	.word	0x000000ff
        /*0e6c*/ 	.word	0x00000048
        /*0e70*/ 	.short	0x0100
        /*0e72*/ 	.byte	0x07
	.zero		1


	//   ....[10]....
        /*0e74*/ 	.word	0x00000880
        /*0e78*/ 	.word	0x000000ff
        /*0e7c*/ 	.word	0x00000080
        /*0e80*/ 	.short	0x0100
        /*0e82*/ 	.byte	0x07
	.zero		1


	//   ....[11]....
        /*0e84*/ 	.word	0x00000910
        /*0e88*/ 	.word	0x000000ff
        /*0e8c*/ 	.word	0x00000088
        /*0e90*/ 	.short	0x0100
        /*0e92*/ 	.byte	0x07
	.zero		1


	//   ....[12]....
        /*0e94*/ 	.word	0x00000940
        /*0e98*/ 	.word	0x000000ff
        /*0e9c*/ 	.word	0x00000060
        /*0ea0*/ 	.short	0x0100
        /*0ea2*/ 	.byte	0x0a
	.zero		1


	//   ....[13]....
        /*0ea4*/ 	.word	0x00000950
        /*0ea8*/ 	.word	0x000000ff
        /*0eac*/ 	.word	0x00000068
        /*0eb0*/ 	.short	0x0100
        /*0eb2*/ 	.byte	0x0a
	.zero		1


	//   ....[14]....
        /*0eb4*/ 	.word	0x00000960
        /*0eb8*/ 	.word	0x000000ff
        /*0ebc*/ 	.word	0x00000070
        /*0ec0*/ 	.short	0x0100
        /*0ec2*/ 	.byte	0x0a
	.zero		1


	//   ....[15]....
        /*0ec4*/ 	.word	0x00000970
        /*0ec8*/ 	.word	0x000000ff
        /*0ecc*/ 	.word	0x00000078
        /*0ed0*/ 	.short	0x0100
        /*0ed2*/ 	.byte	0x0a
	.zero		1


	//   ....[16]....
        /*0ed4*/ 	.word	0x00001840
        /*0ed8*/ 	.word	0x000000ff
        /*0edc*/ 	.word	0xfffffff8
        /*0ee0*/ 	.short	0x010a
        /*0ee2*/ 	.byte	0x12
	.zero		1


	//   ....[17]....
        /*0ee4*/ 	.word	0x00002210
        /*0ee8*/ 	.word	0x000000ff
        /*0eec*/ 	.word	0x00000000
        /*0ef0*/ 	.short	0x010a
        /*0ef2*/ 	.byte	0x06
	.zero		1


	//   ....[18]....
        /*0ef4*/ 	.word	0x00002250
        /*0ef8*/ 	.word	0x000000ff
        /*0efc*/ 	.word	0x00000000
        /*0f00*/ 	.short	0x010a
        /*0f02*/ 	.byte	0x06
	.zero		1


	//   ....[19]....
        /*0f04*/ 	.word	0x000034f0
        /*0f08*/ 	.word	0x000000ff
        /*0f0c*/ 	.word	0x00000000
        /*0f10*/ 	.short	0x010a
        /*0f12*/ 	.byte	0x09
	.zero		1


	//   ....[20]....
        /*0f14*/ 	.word	0x00003530
        /*0f18*/ 	.word	0x000000ff
        /*0f1c*/ 	.word	0x00000000
        /*0f20*/ 	.short	0x010a
        /*0f22*/ 	.byte	0x09
	.zero		1


	//   ....[21]....
        /*0f24*/ 	.word	0x000046a0
        /*0f28*/ 	.word	0x000000e5
        /*0f2c*/ 	.word	0x00000000
        /*0f30*/ 	.short	0x0101
        /*0f32*/ 	.byte	0x3f
	.zero		1


	//   ....[22]....
        /*0f34*/ 	.word	0x00005720
        /*0f38*/ 	.word	0x000000e5
        /*0f3c*/ 	.word	0x00000000
        /*0f40*/ 	.short	0x0101
        /*0f42*/ 	.byte	0x1c
	.zero		1


	//   ....[23]....
        /*0f44*/ 	.word	0x000058d0
        /*0f48*/ 	.word	0x00000018
        /*0f4c*/ 	.word	0x00000000
        /*0f50*/ 	.short	0x0101
        /*0f52*/ 	.byte	0x3f
	.zero		1


	//   ....[24]....
        /*0f54*/ 	.word	0x00005990
        /*0f58*/ 	.word	0x000000ff
        /*0f5c*/ 	.word	0x00000008
        /*0f60*/ 	.short	0x010a
        /*0f62*/ 	.byte	0x12
	.zero		1


	//   ....[25]....
        /*0f64*/ 	.word	0x0000eb60
        /*0f68*/ 	.word	0x00000003
        /*0f6c*/ 	.word	0x00000000
        /*0f70*/ 	.short	0x0101
        /*0f72*/ 	.byte	0x1c
	.zero		1


	//   ....[26]....
        /*0f74*/ 	.word	0x0000f5b0
        /*0f78*/ 	.word	0x0000000d
        /*0f7c*/ 	.word	0x00000028
        /*0f80*/ 	.short	0x010a
        /*0f82*/ 	.byte	0x3f
	.zero		1


	//   ....[27]....
        /*0f84*/ 	.word	0x0000f980
        /*0f88*/ 	.word	0x00000004
        /*0f8c*/ 	.word	0x00000088
        /*0f90*/ 	.short	0x0101
        /*0f92*/ 	.byte	0x3f
	.zero		1


	//   ....[28]....
        /*0f94*/ 	.word	0x00010180
        /*0f98*/ 	.word	0x00000007
        /*0f9c*/ 	.word	0x00000000
        /*0fa0*/ 	.short	0x010a
        /*0fa2*/ 	.byte	0x3f
	.zero		1


	//   ....[29]....
        /*0fa4*/ 	.word	0x00010200
        /*0fa8*/ 	.word	0x00000009
        /*0fac*/ 	.word	0x00000000
        /*0fb0*/ 	.short	0x010a
        /*0fb2*/ 	.byte	0x3f
	.zero		1


	//   ....[30]....
        /*0fb4*/ 	.word	0x00010290
        /*0fb8*/ 	.word	0x00000006
        /*0fbc*/ 	.word	0x00000000
        /*0fc0*/ 	.short	0x010a
        /*0fc2*/ 	.byte	0x3f
	.zero		1


	//   ....[31]....
        /*0fc4*/ 	.word	0x00010320
        /*0fc8*/ 	.word	0x00000009
        /*0fcc*/ 	.word	0x00000000
        /*0fd0*/ 	.short	0x010a
        /*0fd2*/ 	.byte	0x3f
	.zero		1


	//   ....[32]....
        /*0fd4*/ 	.word	0x000103b0
        /*0fd8*/ 	.word	0x00000003
        /*0fdc*/ 	.word	0x00000000
        /*0fe0*/ 	.short	0x010a
        /*0fe2*/ 	.byte	0x3f
	.zero		1


	//   ....[33]....
        /*0fe4*/ 	.word	0x00010420
        /*0fe8*/ 	.word	0x00000003
        /*0fec*/ 	.word	0xfffffff8
        /*0ff0*/ 	.short	0x010a
        /*0ff2*/ 	.byte	0x3f
	.zero		1


	//   ....[34]....
        /*0ff4*/ 	.word	0x00010480
        /*0ff8*/ 	.word	0x00000003
        /*0ffc*/ 	.word	0x00000000
        /*1000*/ 	.short	0x010a
        /*1002*/ 	.byte	0x3f
	.zero		1


	//   ....[35]....
        /*1004*/ 	.word	0x000104f0
        /*1008*/ 	.word	0x00000000
        /*100c*/ 	.word	0x00000000
        /*1010*/ 	.short	0x010a
        /*1012*/ 	.byte	0x3f
	.zero		1


	//   ....[36]....
        /*1014*/ 	.word	0x00010560
        /*1018*/ 	.word	0x00000019
        /*101c*/ 	.word	0x00000008
        /*1020*/ 	.short	0x010a
        /*1022*/ 	.byte	0x3f
	.zero		1


	//   ....[37]....
        /*1024*/ 	.word	0x00010630
        /*1028*/ 	.word	0x0000000d
        /*102c*/ 	.word	0x00000028
        /*1030*/ 	.short	0x010a
        /*1032*/ 	.byte	0x3f
	.zero		1


	//   ....[38]....
        /*1034*/ 	.word	0x00010710
        /*1038*/ 	.word	0x00000007
        /*103c*/ 	.word	0x00000000
        /*1040*/ 	.short	0x010a
        /*1042*/ 	.byte	0x3f
	.zero		1


	//   ....[39]....
        /*1044*/ 	.word	0x00010760
        /*1048*/ 	.word	0x00000009
        /*104c*/ 	.word	0x00000000
        /*1050*/ 	.short	0x010a
        /*1052*/ 	.byte	0x3f
	.zero		1


	//   ....[40]....
        /*1054*/ 	.word	0x000107b0
        /*1058*/ 	.word	0x00000006
        /*105c*/ 	.word	0x00000000
        /*1060*/ 	.short	0x010a
        /*1062*/ 	.byte	0x3f
	.zero		1


	//   ....[41]....
        /*1064*/ 	.word	0x00010800
        /*1068*/ 	.word	0x00000009
        /*106c*/ 	.word	0x00000000
        /*1070*/ 	.short	0x010a
        /*1072*/ 	.byte	0x3f
	.zero		1


	//----- nvinfo : EIATTR_NUM_MBARRIERS
	.align		4
.L_30:
        /*1074*/ 	.byte	0x03, 0x38
        /*1076*/ 	.short	0x0010


	//----- nvinfo : EIATTR_EXIT_INSTR_OFFSETS
	.align		4
        /*1078*/ 	.byte	0x04, 0x1c
        /*107a*/ 	.short	(.L_32 - .L_31)


	//   ....[0]....
.L_31:
        /*107c*/ 	.word	0x00001550


	//   ....[1]....
        /*1080*/ 	.word	0x000015b0


	//   ....[2]....
        /*1084*/ 	.word	0x0000f270


	//   ....[3]....
        /*1088*/ 	.word	0x0000f2a0


	//   ....[4]....
        /*108c*/ 	.word	0x00010400


	//----- nvinfo : EIATTR_MAX_THREADS
	.align		4
.L_32:
        /*1090*/ 	.byte	0x04, 0x05
        /*1092*/ 	.short	(.L_34 - .L_33)
.L_33:
        /*1094*/ 	.word	0x00000180
        /*1098*/ 	.word	0x00000001
        /*109c*/ 	.word	0x00000001


	//----- nvinfo : EIATTR_CRS_STACK_SIZE
	.align		4
.L_34:
        /*10a0*/ 	.byte	0x04, 0x1e
        /*10a2*/ 	.short	(.L_36 - .L_35)
.L_35:
        /*10a4*/ 	.word	0x00000000


	//----- nvinfo : EIATTR_CBANK_PARAM_SIZE
	.align		4
.L_36:
        /*10a8*/ 	.byte	0x03, 0x19
        /*10aa*/ 	.short	0x0470


	//----- nvinfo : EIATTR_PARAM_CBANK
	.align		4
        /*10ac*/ 	.byte	0x04, 0x0a
        /*10ae*/ 	.short	(.L_38 - .L_37)
	.align		4
.L_37:
        /*10b0*/ 	.word	index@(.nv.constant0._ZN7cutlass13device_kernelINS_4gemm6kernel13GemmUniversalIN4cute5tupleIJiiiiEEENS1_10collective13CollectiveMmaINS1_37MainloopSm90TmaGmmaWarpSpecializedFP8ILi5ENS5_IJNS4_1CILi8EEENSA_ILi1EEESC_EEENS1_32KernelTmaWarpSpecializedPingpongEEENS5_IJNSA_ILi64EEENSA_ILi256EEENSA_ILi128EEEEEENS_12float_e4m3_tENS5_IJlSC_lEEESK_SL_NS4_8TiledMMAINS4_8MMA_AtomIJNS4_4SM904GMMA31MMA_64x256x32_F32E4M3E4M3_SS_TNILNSP_7ScaleInE1ELSR_1EEEEEENS4_6LayoutINS5_IJSC_SC_SC_EEENS5_IJNSA_ILi0EEESW_SW_EEEEENS5_IJNS4_10UnderscoreESZ_SZ_EEEEENS4_13SM90_TMA_LOADENS4_14ComposedLayoutINS4_7SwizzleILi3ELi4ELi3EEENS4_18smem_ptr_flag_bitsILi8EEENSU_INS5_IJSB_SI_EEENS5_IJSI_SC_EEEEEEEvNS4_8identityENS4_23SM90_TMA_LOAD_MULTICASTES1B_vS1C_EENS_8epilogue10collective6detail29Sm90TmaWarpSpecializedAdapterINS1G_15DefaultEpilogueISK_SL_SL_NS1F_6thread17LinearCombinationISK_Li1EffLNS1K_9ScaleType4KindE0ELNS_15FloatRoundStyleE2ESK_EENS1_15EpilogueDefaultEEEEEvvEEEEvNT_6ParamsE)
        /*10b4*/ 	.short	0x0210
        /*10b6*/ 	.short	0x0470


	//----- nvinfo : EIATTR_SW_WAR
	.align		4
.L_38:
        /*10b8*/ 	.byte	0x04, 0x36
        /*10ba*/ 	.short	(.L_40 - .L_39)
.L_39:
        /*10bc*/ 	.word	0x00000008
.L_40:


//--------------------- .nv.callgraph             --------------------------
	.section	.nv.callgraph,"",@"SHT_CUDA_CALLGRAPH"
	.align	4
	.sectionentsize	8
	.align		4
        /*0000*/ 	.word	0x00000000
	.align		4
        /*0004*/ 	.word	0xffffffff
	.align		4
        /*0008*/ 	.word	0x00000000
	.align		4
        /*000c*/ 	.word	0xfffffffe
	.align		4
        /*0010*/ 	.word	0x00000000
	.align		4
        /*0014*/ 	.word	0xfffffffd
	.align		4
        /*0018*/ 	.word	0x00000000
	.align		4
        /*001c*/ 	.word	0xfffffffc


//--------------------- .nv.constant4             --------------------------
	.section	.nv.constant4,"a",@progbits
	.align	8
	.align		8
.nv.constant4:
        /*0000*/ 	.dword	_ZN40_INTERNAL_b19415b5_4_k_cu_7c7d2e97_242404cuda3std3__45__cpo5beginE
	.align		8
        /*0008*/ 	.dword	_ZN40_INTERNAL_b19415b5_4_k_cu_7c7d2e97_242404cuda3std3__45__cpo3endE
	.align		8
        /*0010*/ 	.dword	_ZN40_INTERNAL_b19415b5_4_k_cu_7c7d2e97_242404cuda3std3__45__cpo6cbeginE
	.align		8
        /*0018*/ 	.dword	_ZN40_INTERNAL_b19415b5_4_k_cu_7c7d2e97_242404cuda3std3__45__cpo4cendE
	.align		8
        /*0020*/ 	.dword	_ZN40_INTERNAL_b19415b5_4_k_cu_7c7d2e97_242404cuda3std3__442_GLOBAL__N__b19415b5_4_k_cu_7c7d2e97_242406ignoreE
	.align		8
        /*0028*/ 	.dword	_ZN40_INTERNAL_b19415b5_4_k_cu_7c7d2e97_242404cuda3std3__419piecewise_constructE
	.align		8
        /*0030*/ 	.dword	_ZN40_INTERNAL_b19415b5_4_k_cu_7c7d2e97_242404cuda3std3__48in_placeE
	.align		8
        /*0038*/ 	.dword	_ZN40_INTERNAL_b19415b5_4_k_cu_7c7d2e97_242404cuda3std6ranges3__45__cpo4swapE
	.align		8
        /*0040*/ 	.dword	_ZN40_INTERNAL_b19415b5_4_k_cu_7c7d2e97_242404cuda3std6ranges3__45__cpo9iter_moveE
	.align		8
        /*0048*/ 	.dword	_ZN40_INTERNAL_b19415b5_4_k_cu_7c7d2e97_242404cute7productE
	.align		8
        /*0050*/ 	.dword	_ZN40_INTERNAL_b19415b5_4_k_cu_7c7d2e97_242404cute1_E


//--------------------- .text._ZN7cutlass13device_kernelINS_4gemm6kernel13GemmUniversalIN4cute5tupleIJiiiiEEENS1_10collective13CollectiveMmaINS1_37MainloopSm90TmaGmmaWarpSpecializedFP8ILi5ENS5_IJNS4_1CILi8EEENSA_ILi1EEESC_EEENS1_32KernelTmaWarpSpecializedPingpongEEENS5_IJNSA_ILi64EEENSA_ILi256EEENSA_ILi128EEEEEENS_12float_e4m3_tENS5_IJlSC_lEEESK_SL_NS4_8TiledMMAINS4_8MMA_AtomIJNS4_4SM904GMMA31MMA_64x256x32_F32E4M3E4M3_SS_TNILNSP_7ScaleInE1ELSR_1EEEEEENS4_6LayoutINS5_IJSC_SC_SC_EEENS5_IJNSA_ILi0EEESW_SW_EEEEENS5_IJNS4_10UnderscoreESZ_SZ_EEEEENS4_13SM90_TMA_LOADENS4_14ComposedLayoutINS4_7SwizzleILi3ELi4ELi3EEENS4_18smem_ptr_flag_bitsILi8EEENSU_INS5_IJSB_SI_EEENS5_IJSI_SC_EEEEEEEvNS4_8identityENS4_23SM90_TMA_LOAD_MULTICASTES1B_vS1C_EENS_8epilogue10collective6detail29Sm90TmaWarpSpecializedAdapterINS1G_15DefaultEpilogueISK_SL_SL_NS1F_6thread17LinearCombinationISK_Li1EffLNS1K_9ScaleType4KindE0ELNS_15FloatRoundStyleE2ESK_EENS1_15EpilogueDefaultEEEEEvvEEEEvNT_6ParamsE --------------------------
	.section	.text._ZN7cutlass13device_kernelINS_4gemm6kernel13GemmUniversalIN4cute5tupleIJiiiiEEENS1_10collective13CollectiveMmaINS1_37MainloopSm90TmaGmmaWarpSpecializedFP8ILi5ENS5_IJNS4_1CILi8EEENSA_ILi1EEESC_EEENS1_32KernelTmaWarpSpecializedPingpongEEENS5_IJNSA_ILi64EEENSA_ILi256EEENSA_ILi128EEEEEENS_12float_e4m3_tENS5_IJlSC_lEEESK_SL_NS4_8TiledMMAINS4_8MMA_AtomIJNS4_4SM904GMMA31MMA_64x256x32_F32E4M3E4M3_SS_TNILNSP_7ScaleInE1ELSR_1EEEEEENS4_6LayoutINS5_IJSC_SC_SC_EEENS5_IJNSA_ILi0EEESW_SW_EEEEENS5_IJNS4_10UnderscoreESZ_SZ_EEEEENS4_13SM90_TMA_LOADENS4_14ComposedLayoutINS4_7SwizzleILi3ELi4ELi3EEENS4_18smem_ptr_flag_bitsILi8EEENSU_INS5_IJSB_SI_EEENS5_IJSI_SC_EEEEEEEvNS4_8identityENS4_23SM90_TMA_LOAD_MULTICASTES1B_vS1C_EENS_8epilogue10collective6detail29Sm90TmaWarpSpecializedAdapterINS1G_15DefaultEpilogueISK_SL_SL_NS1F_6thread17LinearCombinationISK_Li1EffLNS1K_9ScaleType4KindE0ELNS_15FloatRoundStyleE2ESK_EENS1_15EpilogueDefaultEEEEEvvEEEEvNT_6ParamsE,"ax",@progbits
	.align	128
.text._ZN7cutlass13device_kernelINS_4gemm6kernel13GemmUniversalIN4cute5tupleIJiiiiEEENS1_10collective13CollectiveMmaINS1_37MainloopSm90TmaGmmaWarpSpecializedFP8ILi5ENS5_IJNS4_1CILi8EEENSA_ILi1EEESC_EEENS1_32KernelTmaWarpSpecializedPingpongEEENS5_IJNSA_ILi64EEENSA_ILi256EEENSA_ILi128EEEEEENS_12float_e4m3_tENS5_IJlSC_lEEESK_SL_NS4_8TiledMMAINS4_8MMA_AtomIJNS4_4SM904GMMA31MMA_64x256x32_F32E4M3E4M3_SS_TNILNSP_7ScaleInE1ELSR_1EEEEEENS4_6LayoutINS5_IJSC_SC_SC_EEENS5_IJNSA_ILi0EEESW_SW_EEEEENS5_IJNS4_10UnderscoreESZ_SZ_EEEEENS4_13SM90_TMA_LOADENS4_14ComposedLayoutINS4_7SwizzleILi3ELi4ELi3EEENS4_18smem_ptr_flag_bitsILi8EEENSU_INS5_IJSB_SI_EEENS5_IJSI_SC_EEEEEEEvNS4_8identityENS4_23SM90_TMA_LOAD_MULTICASTES1B_vS1C_EENS_8epilogue10collective6detail29Sm90TmaWarpSpecializedAdapterINS1G_15DefaultEpilogueISK_SL_SL_NS1F_6thread17LinearCombinationISK_Li1EffLNS1K_9ScaleType4KindE0ELNS_15FloatRoundStyleE2ESK_EENS1_15EpilogueDefaultEEEEEvvEEEEvNT_6ParamsE:
        .type           _ZN7cutlass13device_kernelINS_4gemm6kernel13GemmUniversalIN4cute5tupleIJiiiiEEENS1_10collective13CollectiveMmaINS1_37MainloopSm90TmaGmmaWarpSpecializedFP8ILi5ENS5_IJNS4_1CILi8EEENSA_ILi1EEESC_EEENS1_32KernelTmaWarpSpecializedPingpongEEENS5_IJNSA_ILi64EEENSA_ILi256EEENSA_ILi128EEEEEENS_12float_e4m3_tENS5_IJlSC_lEEESK_SL_NS4_8TiledMMAINS4_8MMA_AtomIJNS4_4SM904GMMA31MMA_64x256x32_F32E4M3E4M3_SS_TNILNSP_7ScaleInE1ELSR_1EEEEEENS4_6LayoutINS5_IJSC_SC_SC_EEENS5_IJNSA_ILi0EEESW_SW_EEEEENS5_IJNS4_10UnderscoreESZ_SZ_EEEEENS4_13SM90_TMA_LOADENS4_14ComposedLayoutINS4_7SwizzleILi3ELi4ELi3EEENS4_18smem_ptr_flag_bitsILi8EEENSU_INS5_IJSB_SI_EEENS5_IJSI_SC_EEEEEEEvNS4_8identityENS4_23SM90_TMA_LOAD_MULTICASTES1B_vS1C_EENS_8epilogue10collective6detail29Sm90TmaWarpSpecializedAdapterINS1G_15DefaultEpilogueISK_SL_SL_NS1F_6thread17LinearCombinationISK_Li1EffLNS1K_9ScaleType4KindE0ELNS_15FloatRoundStyleE2ESK_EENS1_15EpilogueDefaultEEEEEvvEEEEvNT_6ParamsE,@function
        .size           _ZN7cutlass13device_kernelINS_4gemm6kernel13GemmUniversalIN4cute5tupleIJiiiiEEENS1_10collective13CollectiveMmaINS1_37MainloopSm90TmaGmmaWarpSpecializedFP8ILi5ENS5_IJNS4_1CILi8EEENSA_ILi1EEESC_EEENS1_32KernelTmaWarpSpecializedPingpongEEENS5_IJNSA_ILi64EEENSA_ILi256EEENSA_ILi128EEEEEENS_12float_e4m3_tENS5_IJlSC_lEEESK_SL_NS4_8TiledMMAINS4_8MMA_AtomIJNS4_4SM904GMMA31MMA_64x256x32_F32E4M3E4M3_SS_TNILNSP_7ScaleInE1ELSR_1EEEEEENS4_6LayoutINS5_IJSC_SC_SC_EEENS5_IJNSA_ILi0EEESW_SW_EEEEENS5_IJNS4_10UnderscoreESZ_SZ_EEEEENS4_13SM90_TMA_LOADENS4_14ComposedLayoutINS4_7SwizzleILi3ELi4ELi3EEENS4_18smem_ptr_flag_bitsILi8EEENSU_INS5_IJSB_SI_EEENS5_IJSI_SC_EEEEEEEvNS4_8identityENS4_23SM90_TMA_LOAD_MULTICASTES1B_vS1C_EENS_8epilogue10collective6detail29Sm90TmaWarpSpecializedAdapterINS1G_15DefaultEpilogueISK_SL_SL_NS1F_6thread17LinearCombinationISK_Li1EffLNS1K_9ScaleType4KindE0ELNS_15FloatRoundStyleE2ESK_EENS1_15EpilogueDefaultEEEEEvvEEEEvNT_6ParamsE,(.L_x_338 - _ZN7cutlass13device_kernelINS_4gemm6kernel13GemmUniversalIN4cute5tupleIJiiiiEEENS1_10collective13CollectiveMmaINS1_37MainloopSm90TmaGmmaWarpSpecializedFP8ILi5ENS5_IJNS4_1CILi8EEENSA_ILi1EEESC_EEENS1_32KernelTmaWarpSpecializedPingpongEEENS5_IJNSA_ILi64EEENSA_ILi256EEENSA_ILi128EEEEEENS_12float_e4m3_tENS5_IJlSC_lEEESK_SL_NS4_8TiledMMAINS4_8MMA_AtomIJNS4_4SM904GMMA31MMA_64x256x32_F32E4M3E4M3_SS_TNILNSP_7ScaleInE1ELSR_1EEEEEENS4_6LayoutINS5_IJSC_SC_SC_EEENS5_IJNSA_ILi0EEESW_SW_EEEEENS5_IJNS4_10UnderscoreESZ_SZ_EEEEENS4_13SM90_TMA_LOADENS4_14ComposedLayoutINS4_7SwizzleILi3ELi4ELi3EEENS4_18smem_ptr_flag_bitsILi8EEENSU_INS5_IJSB_SI_EEENS5_IJSI_SC_EEEEEEEvNS4_8identityENS4_23SM90_TMA_LOAD_MULTICASTES1B_vS1C_EENS_8epilogue10collective6detail29Sm90TmaWarpSpecializedAdapterINS1G_15DefaultEpilogueISK_SL_SL_NS1F_6thread17LinearCombinationISK_Li1EffLNS1K_9ScaleType4KindE0ELNS_15FloatRoundStyleE2ESK_EENS1_15EpilogueDefaultEEEEEvvEEEEvNT_6ParamsE)
        .other          _ZN7cutlass13device_kernelINS_4gemm6kernel13GemmUniversalIN4cute5tupleIJiiiiEEENS1_10collective13CollectiveMmaINS1_37MainloopSm90TmaGmmaWarpSpecializedFP8ILi5ENS5_IJNS4_1CILi8EEENSA_ILi1EEESC_EEENS1_32KernelTmaWarpSpecializedPingpongEEENS5_IJNSA_ILi64EEENSA_ILi256EEENSA_ILi128EEEEEENS_12float_e4m3_tENS5_IJlSC_lEEESK_SL_NS4_8TiledMMAINS4_8MMA_AtomIJNS4_4SM904GMMA31MMA_64x256x32_F32E4M3E4M3_SS_TNILNSP_7ScaleInE1ELSR_1EEEEEENS4_6LayoutINS5_IJSC_SC_SC_EEENS5_IJNSA_ILi0EEESW_SW_EEEEENS5_IJNS4_10UnderscoreESZ_SZ_EEEEENS4_13SM90_TMA_LOADENS4_14ComposedLayoutINS4_7SwizzleILi3ELi4ELi3EEENS4_18smem_ptr_flag_bitsILi8EEENSU_INS5_IJSB_SI_EEENS5_IJSI_SC_EEEEEEEvNS4_8identityENS4_23SM90_TMA_LOAD_MULTICASTES1B_vS1C_EENS_8epilogue10collective6detail29Sm90TmaWarpSpecializedAdapterINS1G_15DefaultEpilogueISK_SL_SL_NS1F_6thread17LinearCombinationISK_Li1EffLNS1K_9ScaleType4KindE0ELNS_15FloatRoundStyleE2ESK_EENS1_15EpilogueDefaultEEEEEvvEEEEvNT_6ParamsE,@"STO_CUDA_ENTRY STV_DEFAULT"
_ZN7cutlass13device_kernelINS_4gemm6kernel13GemmUniversalIN4cute5tupleIJiiiiEEENS1_10collective13CollectiveMmaINS1_37MainloopSm90TmaGmmaWarpSpecializedFP8ILi5ENS5_IJNS4_1CILi8EEENSA_ILi1EEESC_EEENS1_32KernelTmaWarpSpecializedPingpongEEENS5_IJNSA_ILi64EEENSA_ILi256EEENSA_ILi128EEEEEENS_12float_e4m3_tENS5_IJlSC_lEEESK_SL_NS4_8TiledMMAINS4_8MMA_AtomIJNS4_4SM904GMMA31MMA_64x256x32_F32E4M3E4M3_SS_TNILNSP_7ScaleInE1ELSR_1EEEEEENS4_6LayoutINS5_IJSC_SC_SC_EEENS5_IJNSA_ILi0EEESW_SW_EEEEENS5_IJNS4_10UnderscoreESZ_SZ_EEEEENS4_13SM90_TMA_LOADENS4_14ComposedLayoutINS4_7SwizzleILi3ELi4ELi3EEENS4_18smem_ptr_flag_bitsILi8EEENSU_INS5_IJSB_SI_EEENS5_IJSI_SC_EEEEEEEvNS4_8identityENS4_23SM90_TMA_LOAD_MULTICASTES1B_vS1C_EENS_8epilogue10collective6detail29Sm90TmaWarpSpecializedAdapterINS1G_15DefaultEpilogueISK_SL_SL_NS1F_6thread17LinearCombinationISK_Li1EffLNS1K_9ScaleType4KindE0ELNS_15FloatRoundStyleE2ESK_EENS1_15EpilogueDefaultEEEEEvvEEEEvNT_6ParamsE:
[----:B------:R-:W0:Y:S02]  /*0000*/  LDC R1, c[0x0][0x28] ;  /* 0x00000a00ff017b82 */ /* 0x000e240000000800 */
[----:B0-----:R-:W-:Y:S01]  /*0010*/  VIADD R1, R1, 0xfffffef0 ;  /* 0xfffffef001017836 */ /* 0x001fe20000000000 */
[----:B------:R-:W0:Y:S01]  /*0020*/  S2R R3, SR_TID.X ;  /* 0x0000000000037919 */ /* 0x000e220000002100 */
[----:B------:R-:W-:Y:S01]  /*0030*/  ELECT P0, URZ, PT ;  /* 0x00000000003f782f */ /* 0x000fe20003800000 */
[----:B------:R-:W-:Y:S01]  /*0040*/  BSSY B0, `(.L_x_0) ;  /* 0x0000014000007945 */ /* 0x000fe20003800000 */
[--C-:B0-----:R-:W-:Y:S02]  /*0050*/  SHF.R.U32.HI R0, RZ, 0x5, R3.reuse ;  /* 0x00000005ff007819 */ /* 0x101fe40000011603 */
[----:B------:R-:W-:-:S03]  /*0060*/  SHF.R.U32.HI R5, RZ, 0x7, R3 ;  /* 0x00000007ff057819 */ /* 0x000fc60000011603 */
[----:B------:R-:W0:Y:S02]  /*0070*/  SHFL.IDX PT, R2, R0, RZ, 0x1f ;  /* 0x00001fff00027589 */ /* 0x000e2400000e0000 */
[----:B0-----:R-:W-:Y:S02]  /*0080*/  R2UR UR6, R2 ;  /* 0x00000000020672ca */ /* 0x001fe400000e0000 */
[----:B------:R0:W1:Y:S11]  /*0090*/  SHFL.IDX PT, R2, R5, RZ, 0x1f ;  /* 0x00001fff05027589 */ /* 0x00007600000e0000 */
[----:B------:R-:W-:-:S02]  /*00a0*/  USHF.R.S32.HI UR4, URZ, 0x1f, UR6 ;  /* 0x0000001f3f047899 */ /* 0x000fc40008011406 */
[----:B------:R-:W-:Y:S02]  /*00b0*/  ISETP.NE.OR P0, PT, RZ, UR6, !P0 ;  /* 0x00000006ff007c0c */ /* 0x000fe4000c705670 */
[----:B------:R-:W-:-:S04]  /*00c0*/  ULEA.HI UR4, UR4, UR6, URZ, 0x2 ;  /* 0x0000000604047291 */ /* 0x000fc8000f8f103f */
[----:B------:R-:W-:-:S04]  /*00d0*/  ULOP3.LUT UR4, UR4, 0xfffffffc, URZ, 0xc0, !UPT ;  /* 0xfffffffc04047892 */ /* 0x000fc8000f8ec03f */
[----:B------:R-:W-:-:S03]  /*00e0*/  UIADD3 UR6, UR6, -UR4, URZ ;  /* 0x8000000406067290 */ /* 0x000fc6000fffe03f */
[----:B01----:R-:W-:Y:S09]  /*00f0*/  @P0 BRA `(.L_x_1) ;  /* 0x0000000000200947 */ /* 0x003ff20003800000 */
[----:B------:R-:W-:Y:S02]  /*0100*/  ULDC.64 UR4, c[0x0][0x198] ;  /* 0x0000660000047ab9 */ /* 0x000fe40000000a00 */
[----:B------:R-:W-:Y:S02]  /*0110*/  UIADD3 UR8, UP0, UR4, 0xf0, URZ ;  /* 0x000000f004087890 */ /* 0x000fe4000ff1e03f */
[----:B------:R-:W-:Y:S02]  /*0120*/  UIADD3 UR4, UP1, UR4, 0x1f0, URZ ;  /* 0x000001f004047890 */ /* 0x000fe4000ff3e03f */
[----:B------:R-:W-:Y:S02]  /*0130*/  UIADD3.X UR9, URZ, UR5, URZ, UP0, !UPT ;  /* 0x000000053f097290 */ /* 0x000fe400087fe43f */
[----:B------:R-:W-:-:S07]  /*0140*/  UIADD3.X UR5, URZ, UR5, URZ, UP1, !UPT ;  /* 0x000000053f057290 */ /* 0x000fce0008ffe43f */
[----:B------:R0:W-:Y:S02]  /*0150*/  UTMACCTL.PF [UR8] ;  /* 0x00000000080079b9 */ /* 0x0001e40008040000 */
[----:B------:R0:W-:Y:S02]  /*0160*/  UTMACCTL.PF [UR4] ;  /* 0x00000000040079b9 */ /* 0x0001e40008040000 */
[----:B0-----:R-:W-:Y:S01]  /*0170*/  NOP ;  /* 0x0000000000007918 */ /* 0x001fe20000000000 */
.L_x_1:
[----:B------:R-:W-:Y:S05]  /*0180*/  BSYNC B0 ;  /* 0x0000000000007941 */ /* 0x000fea0003800000 */
.L_x_0:
[----:B------:R-:W0:Y:S01]  /*0190*/  SHFL.IDX PT, R4, R0, RZ, 0x1f ;  /* 0x00001fff00047589 */ /* 0x000e2200000e0000 */
[----:B------:R-:W-:Y:S01]  /*01a0*/  R2UR UR13, R2 ;  /* 0x00000000020d72ca */ /* 0x000fe200000e0000 */
[----:B------:R-:W-:Y:S01]  /*01b0*/  UISETP.NE.AND UP0, UPT, UR6, 0x3, UPT ;  /* 0x000000030600788c */ /* 0x000fe2000bf05270 */
[----:B------:R-:W-:-:S03]  /*01c0*/  SHF.R.S32.HI R2, RZ, 0x1f, R3 ;  /* 0x0000001fff027819 */ /* 0x000fc60000011403 */
[----:B------:R-:W-:Y:S01]  /*01d0*/  UISETP.EQ.OR UP0, UPT, UR6, URZ, !UP0 ;  /* 0x0000003f0600728c */ /* 0x000fe2000c702670 */
[----:B------:R-:W-:-:S04]  /*01e0*/  LEA.HI R2, R2, R3, RZ, 0x7 ;  /* 0x0000000302027211 */ /* 0x000fc800078f38ff */
[----:B------:R-:W-:-:S03]  /*01f0*/  LOP3.LUT R2, R2, 0xffffff80, RZ, 0xc0, !PT ;  /* 0xffffff8002027812 */ /* 0x000fc600078ec0ff */
[----:B------:R-:W-:Y:S02]  /*0200*/  UIADD3 UR12, UR13, -0x1, URZ ;  /* 0xffffffff0d0c7890 */ /* 0x000fe4000fffe03f */
[----:B------:R-:W-:Y:S01]  /*0210*/  UISETP.EQ.AND UP0, UPT, UR13, URZ, UP0 ;  /* 0x0000003f0d00728c */ /* 0x000fe20008702270 */
[----:B------:R-:W-:Y:S01]  /*0220*/  IMAD.IADD R2, R3, 0x1, -R2 ;  /* 0x0000000103027824 */ /* 0x000fe200078e0a02 */
[----:B------:R-:W-:Y:S02]  /*0230*/  UISETP.GE.U32.AND UP1, UPT, UR12, 0x2, UPT ;  /* 0x000000020c00788c */ /* 0x000fe4000bf26070 */
[----:B------:R-:W-:Y:S02]  /*0240*/  USEL UR15, URZ, 0x1, !UP0 ;  /* 0x000000013f0f7887 */ /* 0x000fe4000c000000 */
[----:B------:R-:W-:Y:S02]  /*0250*/  SHF.R.S32.HI R13, RZ, 0x1f, R2 ;  /* 0x0000001fff0d7819 */ /* 0x000fe40000011402 */
[----:B0-----:R-:W-:Y:S01]  /*0260*/  ISETP.NE.AND P0, PT, R4, RZ, PT ;  /* 0x000000ff0400720c */ /* 0x001fe20003f05270 */
[----:B------:R-:W-:-:S12]  /*0270*/  USEL UR15, UR15, 0x2, UP1 ;  /* 0x000000020f0f7887 */ /* 0x000fd80008800000 */
[----:B------:R-:W-:Y:S05]  /*0280*/  @P0 BRA `(.L_x_2) ;  /* 0x0000000000600947 */ /* 0x000fea0003800000 */
[----:B------:R-:W0:Y:S01]  /*0290*/  S2UR UR7, SR_CgaCtaId ;  /* 0x00000000000779c3 */ /* 0x000e220000008800 */
[----:B------:R-:W-:Y:S01]  /*02a0*/  UMOV UR4, 0x400 ;  /* 0x0000040000047882 */ /* 0x000fe20000000000 */
[----:B------:R-:W-:Y:S01]  /*02b0*/  UMOV UR5, 0x1 ;  /* 0x0000000100057882 */ /* 0x000fe20000000000 */
[----:B------:R-:W-:Y:S01]  /*02c0*/  UMOV UR8, 0x8 ;  /* 0x0000000800087882 */ /* 0x000fe20000000000 */
[----:B------:R-:W-:Y:S01]  /*02d0*/  ELECT P0, URZ, PT ;  /* 0x00000000003f782f */ /* 0x000fe20003800000 */
[----:B------:R-:W-:-:S04]  /*02e0*/  UIADD3 UR8, -UR8, 0x100000, URZ ;  /* 0x0010000008087890 */ /* 0x000fc8000fffe13f */
[----:B------:R-:W-:Y:S02]  /*02f0*/  USHF.L.U32 UR9, UR8, 0xb, URZ ;  /* 0x0000000b08097899 */ /* 0x000fe4000800063f */
[----:B------:R-:W-:Y:S02]  /*0300*/  USHF.L.U32 UR8, UR8, 0x1, URZ ;  /* 0x0000000108087899 */ /* 0x000fe4000800063f */
[----:B0-----:R-:W-:Y:S02]  /*0310*/  ULEA UR7, UR7, UR4, 0x18 ;  /* 0x0000000407077291 */ /* 0x001fe4000f8ec03f */
[----:B------:R-:W-:-:S04]  /*0320*/  UIADD3 UR4, -UR5, 0x100000, URZ ;  /* 0x0010000005047890 */ /* 0x000fc8000fffe13f */
[----:B------:R-:W-:Y:S02]  /*0330*/  USHF.L.U32 UR5, UR4, 0xb, URZ ;  /* 0x0000000b04057899 */ /* 0x000fe4000800063f */
[----:B------:R-:W-:Y:S01]  /*0340*/  USHF.L.U32 UR4, UR4, 0x1, URZ ;  /* 0x0000000104047899 */ /* 0x000fe2000800063f */
[----:B------:R-:W0:Y:S11]  /*0350*/  FENCE.VIEW.ASYNC.S ;  /* 0x00000000000073c6 */ /* 0x000e360000000000 */
[----:B0-----:R0:W1:Y:S01]  /*0360*/  SYNCS.EXCH.64 URZ, [UR7], UR4 ;  /* 0x00000004073f75b2 */ /* 0x0010620008000100 */
[----:B------:R0:W2:Y:S01]  /*0370*/  SYNCS.EXCH.64 URZ, [UR7+0x28], UR8 ;  /* 0x00002808073f75b2 */ /* 0x0000a20008000100 */
[----:B------:R0:W3:Y:S01]  /*0380*/  SYNCS.EXCH.64 URZ, [UR7+0x8], UR4 ;  /* 0x00000804073f75b2 */ /* 0x0000e20008000100 */
[----:B------:R0:W4:Y:S01]  /*0390*/  SYNCS.EXCH.64 URZ, [UR7+0x30], UR8 ;  /* 0x00003008073f75b2 */ /* 0x0001220008000100 */
[----:B------:R0:W0:Y:S01]  /*03a0*/  SYNCS.EXCH.64 URZ, [UR7+0x10], UR4 ;  /* 0x00001004073f75b2 */ /* 0x0000220008000100 */
[----:B------:R0:W0:Y:S01]  /*03b0*/  SYNCS.EXCH.64 URZ, [UR7+0x38], UR8 ;  /* 0x00003808073f75b2 */ /* 0x0000220008000100 */
[----:B------:R0:W0:Y:S01]  /*03c0*/  SYNCS.EXCH.64 URZ, [UR7+0x18], UR4 ;  /* 0x00001804073f75b2 */ /* 0x0000220008000100 */
[----:B------:R0:W0:Y:S01]  /*03d0*/  SYNCS.EXCH.64 URZ, [UR7+0x40], UR8 ;  /* 0x00004008073f75b2 */ /* 0x0000220008000100 */
[----:B------:R0:W0:Y:S01]  /*03e0*/  SYNCS.EXCH.64 URZ, [UR7+0x20], UR4 ;  /* 0x00002004073f75b2 */ /* 0x0000220008000100 */
[----:B------:R0:W0:Y:S01]  /*03f0*/  SYNCS.EXCH.64 URZ, [UR7+0x48], UR8 ;  /* 0x00004808073f75b2 */ /* 0x0000220008000100 */
[----:B------:R-:W-:Y:S01]  /*0400*/  NOP ;  /* 0x0000000000007918 */ /* 0x000fe20000000000 */
.L_x_2:
[----:B------:R-:W-:Y:S01]  /*0410*/  SHF.R.S32.HI R9, RZ, 0x1f, R4 ;  /* 0x0000001fff097819 */ /* 0x000fe20000011404 */
[----:B------:R-:W5:Y:S01]  /*0420*/  S2UR UR14, SR_CTAID.X ;  /* 0x00000000000e79c3 */ /* 0x000f620000002500 */
[----:B------:R-:W1:Y:S01]  /*0430*/  SHFL.IDX PT, R10, R0, RZ, 0x1f ;  /* 0x00001fff000a7589 */ /* 0x000e6200000e0000 */
[----:B------:R-:W-:Y:S02]  /*0440*/  LEA.HI R6, R13, R2, RZ, 0x3 ;  /* 0x000000020d067211 */ /* 0x000fe400078f18ff */
[----:B------:R-:W-:Y:S02]  /*0450*/  ELECT P0, URZ, PT ;  /* 0x00000000003f782f */ /* 0x000fe40003800000 */
[----:B------:R-:W-:Y:S01]  /*0460*/  LEA.HI R9, R9, R4, RZ, 0x2 ;  /* 0x0000000409097211 */ /* 0x000fe200078f10ff */
[----:B------:R5:W2:Y:S01]  /*0470*/  SHFL.IDX PT, R8, R0, RZ, 0x1f ;  /* 0x00001fff00087589 */ /* 0x000aa200000e0000 */
[----:B------:R-:W-:Y:S02]  /*0480*/  SHF.R.S32.HI R7, RZ, 0x3, R6 ;  /* 0x00000003ff077819 */ /* 0x000fe40000011406 */
[----:B------:R-:W-:-:S02]  /*0490*/  ELECT P1, URZ, PT ;  /* 0x00000000003f782f */ /* 0x000fc40003820000 */
[----:B------:R-:W-:Y:S01]  /*04a0*/  LOP3.LUT R9, R9, 0x3ffffffc, RZ, 0xc0, !PT ;  /* 0x3ffffffc09097812 */ /* 0x000fe200078ec0ff */
[----:B0-----:R-:W-:Y:S01]  /*04b0*/  ULDC UR4, c[0x0][0x150] ;  /* 0x0000540000047ab9 */ /* 0x001fe20000000800 */
[----:B------:R-:W-:Y:S01]  /*04c0*/  SHF.R.S32.HI R6, RZ, 0x1f, R6 ;  /* 0x0000001fff067819 */ /* 0x000fe20000011406 */
[----:B------:R-:W0:Y:S01]  /*04d0*/  LDC R11, c[0x0][0x144] ;  /* 0x00005100ff0b7b82 */ /* 0x000e220000000800 */
[----:B------:R-:W-:Y:S01]  /*04e0*/  UMOV UR9, 0x80 ;  /* 0x0000008000097882 */ /* 0x000fe20000000000 */
[----:B------:R-:W-:Y:S01]  /*04f0*/  IMAD.IADD R9, R4, 0x1, -R9 ;  /* 0x0000000104097824 */ /* 0x000fe200078e0a09 */
[----:B------:R-:W-:Y:S01]  /*0500*/  LEA.HI R6, R6, R7, RZ, 0x2 ;  /* 0x0000000706067211 */ /* 0x000fe200078f10ff */
[----:B------:R-:W3:Y:S01]  /*0510*/  S2R R4, SR_CTAID.Y ;  /* 0x0000000000047919 */ /* 0x000ee20000002600 */
[----:B------:R-:W-:Y:S01]  /*0520*/  NOP ;  /* 0x0000000000007918 */ /* 0x000fe20000000000 */
[----:B------:R-:W-:Y:S01]  /*0530*/  NOP ;  /* 0x0000000000007918 */ /* 0x000fe20000000000 */
[----:B------:R-:W-:Y:S01]  /*0540*/  LOP3.LUT R6, R6, 0xfffffffc, RZ, 0xc0, !PT ;  /* 0xfffffffc06067812 */ /* 0x000fe200078ec0ff */
[----:B------:R-:W4:Y:S01]  /*0550*/  LDC R17, c[0x0][0x148] ;  /* 0x00005200ff117b82 */ /* 0x000f220000000800 */
[----:B------:R-:W-:-:S03]  /*0560*/  ISETP.NE.AND P3, PT, RZ, UR13, PT ;  /* 0x0000000dff007c0c */ /* 0x000fc6000bf65270 */
[----:B------:R-:W-:Y:S01]  /*0570*/  IMAD.IADD R6, R7, 0x1, -R6 ;  /* 0x0000000107067824 */ /* 0x000fe200078e0a06 */
[----:B-----5:R-:W-:Y:S02]  /*0580*/  I2FP.F32.U32 R0, UR14 ;  /* 0x0000000e00007c45 */ /* 0x020fe40008201000 */
[----:B-1----:R-:W-:Y:S01]  /*0590*/  ISETP.NE.OR P0, PT, R10, RZ, !P0 ;  /* 0x000000ff0a00720c */ /* 0x002fe20004705670 */
[----:B------:R-:W-:Y:S01]  /*05a0*/  IMAD R6, R9, 0x4, R6 ;  /* 0x0000000409067824 */ /* 0x000fe200078e0206 */
[----:B--2---:R-:W-:Y:S01]  /*05b0*/  ISETP.NE.OR P1, PT, R8, RZ, !P1 ;  /* 0x000000ff0800720c */ /* 0x004fe20004f25670 */
[----:B------:R-:W-:Y:S02]  /*05c0*/  FMUL R10, R0, UR4 ;  /* 0x00000004000a7c20 */ /* 0x000fe40008400000 */
[----:B------:R-:W-:Y:S01]  /*05d0*/  IMAD.SHL.U32 R7, R6, 0x4, RZ ;  /* 0x0000000406077824 */ /* 0x000fe200078e00ff */
[----:B------:R-:W-:-:S03]  /*05e0*/  ULDC UR4, c[0x0][0x154] ;  /* 0x0000550000047ab9 */ /* 0x000fc60000000800 */
[----:B------:R-:W1:Y:S01]  /*05f0*/  F2I.U32.TRUNC.NTZ R10, R10 ;  /* 0x0000000a000a7305 */ /* 0x000e62000020f000 */
[----:B------:R-:W-:-:S03]  /*0600*/  LOP3.LUT R12, R6, 0xc, R7, 0x78, !PT ;  /* 0x0000000c060c7812 */ /* 0x000fc600078e7807 */
[----:B------:R-:W-:Y:S01]  /*0610*/  VOTEU.ALL UP0, P0 ;  /* 0x00000000003f7886 */ /* 0x000fe20000000000 */
[----:B------:R-:W-:Y:S01]  /*0620*/  SHF.R.S32.HI R0, RZ, 0x1f, R12 ;  /* 0x0000001fff007819 */ /* 0x000fe2000001140c */
[----:B------:R-:W-:Y:S01]  /*0630*/  VOTEU.ALL UP1, P1 ;  /* 0x00000000003f7886 */ /* 0x000fe20000820000 */
[----:B------:R-:W-:Y:S02]  /*0640*/  STL [R1+0x78], R12 ;  /* 0x0000780c01007387 */ /* 0x000fe40000100800 */
[----:B------:R-:W2:Y:S01]  /*0650*/  @!UP0 S2UR UR8, SR_CgaCtaId ;  /* 0x00000000000889c3 */ /* 0x000ea20000008800 */
[----:B------:R-:W-:Y:S01]  /*0660*/  LEA.HI R0, R0, R12, RZ, 0x3 ;  /* 0x0000000c00007211 */ /* 0x000fe200078f18ff */
[----:B------:R-:W-:Y:S01]  /*0670*/  @!UP0 UMOV UR7, 0x400 ;  /* 0x0000040000078882 */ /* 0x000fe20000000000 */
[----:B---3--:R-:W-:Y:S01]  /*0680*/  I2FP.F32.U32 R7, R4 ;  /* 0x0000000400077245 */ /* 0x008fe20000201000 */
[----:B------:R-:W-:Y:S01]  /*0690*/  @!UP1 UMOV UR10, 0x400 ;  /* 0x00000400000a9882 */ /* 0x000fe20000000000 */
[----:B------:R-:W-:Y:S01]  /*06a0*/  LOP3.LUT R6, R0, 0xfffffff8, RZ, 0xc0, !PT ;  /* 0xfffffff800067812 */ /* 0x000fe200078ec0ff */
[----:B------:R-:W-:Y:S01]  /*06b0*/  VOTEU.ALL UP2, P1 ;  /* 0x00000000003f7886 */ /* 0x000fe20000840000 */
[----:B-1----:R-:W-:Y:S01]  /*06c0*/  IMAD.MOV R8, RZ, RZ, -R10 ;  /* 0x000000ffff087224 */ /* 0x002fe200078e0a0a */
[----:B------:R-:W1:Y:S01]  /*06d0*/  @!UP1 S2UR UR11, SR_CgaCtaId ;  /* 0x00000000000b99c3 */ /* 0x000e620000008800 */
[----:B------:R-:W-:Y:S01]  /*06e0*/  FMUL R7, R7, UR4 ;  /* 0x0000000407077c20 */ /* 0x000fe20008400000 */
[----:B------:R-:W-:Y:S01]  /*06f0*/  IMAD.IADD R6, R12, 0x1, -R6 ;  /* 0x000000010c067824 */ /* 0x000fe200078e0a06 */
[----:B------:R-:W-:Y:S01]  /*0700*/  UMOV UR4, 0x20 ;  /* 0x0000002000047882 */ /* 0x000fe20000000000 */
[----:B0-----:R-:W-:Y:S01]  /*0710*/  IMAD R15, R11, R8, UR14 ;  /* 0x0000000e0b0f7e24 */ /* 0x001fe2000f8e0208 */
[----:B------:R-:W-:-:S04]  /*0720*/  @!UP0 UIADD3 UR4, -UR4, 0x100000, URZ ;  /* 0x0010000004048890 */ /* 0x000fc8000fffe13f */
[----:B------:R-:W-:Y:S02]  /*0730*/  @!UP0 USHF.L.U32 UR5, UR4, 0xb, URZ ;  /* 0x0000000b04058899 */ /* 0x000fe4000800063f */
[----:B------:R-:W-:Y:S01]  /*0740*/  @!UP0 USHF.L.U32 UR4, UR4, 0x1, URZ ;  /* 0x0000000104048899 */ /* 0x000fe2000800063f */
[----:B------:R-:W0:Y:S01]  /*0750*/  SHFL.IDX PT, R8, R5, RZ, 0x1f ;  /* 0x00001fff05087589 */ /* 0x000e2200000e0000 */
[----:B------:R-:W3:Y:S01]  /*0760*/  F2I.U32.TRUNC.NTZ R7, R7 ;  /* 0x0000000700077305 */ /* 0x000ee2000020f000 */
[----:B------:R-:W-:Y:S01]  /*0770*/  VOTEU.ALL UP3, P1 ;  /* 0x00000000003f7886 */ /* 0x000fe20000860000 */
[----:B------:R-:W-:Y:S01]  /*0780*/  ISETP.NE.AND P2, PT, R6, R15, PT ;  /* 0x0000000f0600720c */ /* 0x000fe20003f45270 */
[----:B------:R-:W-:Y:S01]  /*0790*/  VOTEU.ALL UP4, P1 ;  /* 0x00000000003f7886 */ /* 0x000fe20000880000 */
[----:B------:R-:W5:Y:S01]  /*07a0*/  LDC R6, c[0x0][0x140] ;  /* 0x00005000ff067b82 */ /* 0x000f620000000800 */
[----:B------:R-:W-:Y:S01]  /*07b0*/  VOTEU.ALL UP5, P1 ;  /* 0x00000000003f7886 */ /* 0x000fe200008a0000 */
[----:B--2---:R-:W-:-:S02]  /*07c0*/  @!UP0 ULEA UR7, UR8, UR7, 0x18 ;  /* 0x0000000708078291 */ /* 0x004fc4000f8ec03f */
[----:B------:R-:W-:-:S04]  /*07d0*/  @!UP1 UIADD3 UR8, -UR9, 0x100000, URZ ;  /* 0x0010000009089890 */ /* 0x000fc8000fffe13f */
[----:B------:R-:W-:Y:S02]  /*07e0*/  @!UP1 USHF.L.U32 UR9, UR8, 0xb, URZ ;  /* 0x0000000b08099899 */ /* 0x000fe4000800063f */
[----:B------:R-:W-:Y:S01]  /*07f0*/  @!UP1 USHF.L.U32 UR8, UR8, 0x1, URZ ;  /* 0x0000000108089899 */ /* 0x000fe2000800063f */
[----:B------:R-:W-:Y:S01]  /*0800*/  VOTEU.ALL UP0, P0 ;  /* 0x00000000003f7886 */ /* 0x000fe20000000000 */
[----:B---3--:R-:W-:Y:S01]  /*0810*/  IMAD.MOV R16, RZ, RZ, -R7 ;  /* 0x000000ffff107224 */ /* 0x008fe200078e0a07 */
[----:B------:R-:W-:Y:S01]  /*0820*/  @P2 SHF.R.S32.HI R0, RZ, 0x3, R0 ;  /* 0x00000003ff002819 */ /* 0x000fe20000011400 */
[----:B-1----:R-:W-:Y:S01]  /*0830*/  @!UP1 ULEA UR10, UR11, UR10, 0x18 ;  /* 0x0000000a0b0a9291 */ /* 0x002fe2000f8ec03f */
[----:B------:R-:W-:Y:S01]  /*0840*/  VOTEU.ALL UP1, P0 ;  /* 0x00000000003f7886 */ /* 0x000fe20000020000 */
[----:B----4-:R-:W-:Y:S01]  /*0850*/  IMAD R7, R17, R16, R4 ;  /* 0x0000001011077224 */ /* 0x010fe200078e0204 */
[----:B------:R-:W-:Y:S01]  /*0860*/  LOP3.LUT P0, RZ, R2, 0x7, RZ, 0xc0, !PT ;  /* 0x0000000702ff7812 */ /* 0x000fe2000780c0ff */
[----:B------:R-:W1:Y:S02]  /*0870*/  FENCE.VIEW.ASYNC.S ;  /* 0x00000000000073c6 */ /* 0x000e640000000000 */
[----:B-1----:R1:W2:Y:S01]  /*0880*/  @!UP0 SYNCS.EXCH.64 URZ, [UR7+0x80], UR4 ;  /* 0x00008004073f85b2 */ /* 0x0022a20008000100 */
[----:B0-----:R-:W-:-:S02]  /*0890*/  R2UR UR18, R8 ;  /* 0x00000000081272ca */ /* 0x001fc400000e0000 */
[----:B------:R-:W-:Y:S01]  /*08a0*/  @P2 ISETP.NE.AND P4, PT, R0, R7, PT ;  /* 0x000000070000220c */ /* 0x000fe20003f85270 */
[----:B------:R-:W-:Y:S01]  /*08b0*/  IMAD.MOV.U32 R0, RZ, RZ, 0x1 ;  /* 0x00000001ff007424 */ /* 0x000fe200078e00ff */
[----:B------:R-:W-:Y:S02]  /*08c0*/  ISETP.LT.U32.AND P0, PT, R12, 0x8, !P0 ;  /* 0x000000080c00780c */ /* 0x000fe40004701070 */
[----:B------:R-:W-:Y:S02]  /*08d0*/  @P2 SEL R0, RZ, 0x1, P4 ;  /* 0x00000001ff002807 */ /* 0x000fe40002000000 */
[----:B------:R-:W-:Y:S02]  /*08e0*/  SEL R7, RZ, 0x1, !P0 ;  /* 0x00000001ff077807 */ /* 0x000fe40004000000 */
[----:B-----5:R-:W-:Y:S02]  /*08f0*/  ISETP.EQ.U32.AND P1, PT, R6, 0x1, PT ;  /* 0x000000010600780c */ /* 0x020fe40003f22070 */
[----:B------:R-:W-:Y:S01]  /*0900*/  LOP3.LUT R0, R0, R7, RZ, 0xc0, !PT ;  /* 0x0000000700007212 */ /* 0x000fe200078ec0ff */
[----:B------:R1:W0:Y:S01]  /*0910*/  @!UP1 SYNCS.EXCH.64 URZ, [UR7+0x88], UR4 ;  /* 0x00008804073f95b2 */ /* 0x0002220008000100 */
[----:B------:R-:W-:-:S03]  /*0920*/  NOP ;  /* 0x0000000000007918 */ /* 0x000fc60000000000 */
[----:B------:R1:W-:Y:S01]  /*0930*/  STL [R1+0x70], R0 ;  /* 0x0000700001007387 */ /* 0x0003e20000100800 */
[----:B------:R1:W3:Y:S01]  /*0940*/  @!UP2 SYNCS.EXCH.64 URZ, [UR10+0x60], UR8 ;  /* 0x000060080a3fa5b2 */ /* 0x0002e20008000100 */
[----:B------:R1:W4:Y:S01]  /*0950*/  @!UP3 SYNCS.EXCH.64 URZ, [UR10+0x68], UR8 ;  /* 0x000068080a3fb5b2 */ /* 0x0003220008000100 */
[----:B------:R1:W0:Y:S01]  /*0960*/  @!UP4 SYNCS.EXCH.64 URZ, [UR10+0x70], UR8 ;  /* 0x000070080a3fc5b2 */ /* 0x0002220008000100 */
[----:B------:R1:W0:Y:S01]  /*0970*/  @!UP5 SYNCS.EXCH.64 URZ, [UR10+0x78], UR8 ;  /* 0x000078080a3fd5b2 */ /* 0x0002220008000100 */
[----:B------:R-:W-:Y:S01]  /*0980*/  NOP ;  /* 0x0000000000007918 */ /* 0x000fe20000000000 */
[----:B--2---:R-:W-:Y:S05]  /*0990*/  @!P1 BRA `(.L_x_3) ;  /* 0x0000000000089947 */ /* 0x004fea0003800000 */
[----:B0--34-:R-:W-:Y:S01]  /*09a0*/  UCGABAR_ARV ;  /* 0x00000000000079c7 */ /* 0x019fe20008000000 */
[----:B------:R-:W-:Y:S05]  /*09b0*/  BRA `(.L_x_4) ;  /* 0x0000000000047947 */ /* 0x000fea0003800000 */
.L_x_3:
[----:B0--34-:R-:W-:Y:S01]  /*09c0*/  NOP ;  /* 0x0000000000007918 */ /* 0x019fe20000000000 */
.L_x_4:
[----:B-1----:R-:W-:Y:S01]  /*09d0*/  ULDC.64 UR4, c[0x0][0x598] ;  /* 0x0001660000047ab9 */ /* 0x002fe20000000a00 */
[----:B------:R-:W-:Y:S01]  /*09e0*/  ULDC.64 UR20, c[0x0][0x208] ;  /* 0x0000820000147ab9 */ /* 0x000fe20000000a00 */
[----:B------:R-:W-:-:S04]  /*09f0*/  ISETP.NE.U32.AND P0, PT, RZ, UR4, PT ;  /* 0x00000004ff007c0c */ /* 0x000fc8000bf05070 */
[----:B------:R-:W-:-:S13]  /*0a00*/  ISETP.NE.AND.EX P0, PT, RZ, UR5, PT, P0 ;  /* 0x00000005ff007c0c */ /* 0x000fda000bf05300 */
[----:B------:R-:W-:Y:S05]  /*0a10*/  @!P0 BRA `(.L_x_5) ;  /* 0x0000000000208947 */ /* 0x000fea0003800000 */
[----:B------:R-:W0:Y:S02]  /*0a20*/  LDC.64 R6, c[0x0][0x598] ;  /* 0x00016600ff067b82 */ /* 0x000e240000000a00 */
[----:B0-----:R-:W2:Y:S02]  /*0a30*/  LDG.E.64 R6, desc[UR20][R6.64] ;  /* 0x0000001406067981 */ /* 0x001ea4000c1e1b00 */
[----:B--2---:R-:W-:-:S04]  /*0a40*/  ISETP.NE.U32.AND P0, PT, R6, RZ, PT ;  /* 0x000000ff0600720c */ /* 0x004fc80003f05070 */
[----:B------:R-:W-:-:S13]  /*0a50*/  ISETP.NE.AND.EX P0, PT, R7, RZ, PT, P0 ;  /* 0x000000ff0700720c */ /* 0x000fda0003f05300 */
[----:B------:R-:W-:Y:S05]  /*0a60*/  @!P0 BRA `(.L_x_5) ;  /* 0x00000000000c8947 */ /* 0x000fea0003800000 */
[----:B------:R-:W2:Y:S02]  /*0a70*/  LD.E R6, desc[UR20][R6.64] ;  /* 0x0000001406067980 */ /* 0x000ea4000c101900 */
[----:B--2---:R-:W-:Y:S01]  /*0a80*/  R2UR UR32, R6 ;  /* 0x00000000062072ca */ /* 0x004fe200000e0000 */
[----:B------:R-:W-:-:S14]  /*0a90*/  BRA `(.L_x_6) ;  /* 0x0000000000247947 */ /* 0x000fdc0003800000 */
.L_x_5:
[----:B------:R-:W-:Y:S02]  /*0aa0*/  ULDC.64 UR4, c[0x0][0x588] ;  /* 0x0001620000047ab9 */ /* 0x000fe40000000a00 */
[----:B------:R-:W-:-:S04]  /*0ab0*/  ISETP.NE.U32.AND P0, PT, RZ, UR4, PT ;  /* 0x00000004ff007c0c */ /* 0x000fc8000bf05070 */
[----:B------:R-:W-:-:S13]  /*0ac0*/  ISETP.NE.AND.EX P0, PT, RZ, UR5, PT, P0 ;  /* 0x00000005ff007c0c */ /* 0x000fda000bf05300 */
[----:B------:R-:W-:Y:S05]  /*0ad0*/  @!P0 BRA `(.L_x_7) ;  /* 0x0000000000108947 */ /* 0x000fea0003800000 */
[----:B------:R-:W0:Y:S02]  /*0ae0*/  LDC.64 R6, c[0x0][0x588] ;  /* 0x00016200ff067b82 */ /* 0x000e240000000a00 */
[----:B0-----:R-:W2:Y:S02]  /*0af0*/  LDG.E R6, desc[UR20][R6.64] ;  /* 0x0000001406067981 */ /* 0x001ea4000c1e1900 */
[----:B--2---:R-:W-:Y:S01]  /*0b00*/  R2UR UR32, R6 ;  /* 0x00000000062072ca */ /* 0x004fe200000e0000 */
[----:B------:R-:W-:-:S14]  /*0b10*/  BRA `(.L_x_6) ;  /* 0x0000000000047947 */ /* 0x000fdc0003800000 */
.L_x_7:
[----:B------:R-:W-:-:S05]  /*0b20*/  ULDC UR32, c[0x0][0x580] ;  /* 0x0001600000207ab9 */ /* 0x000fca0000000800 */
.L_x_6:
[----:B------:R-:W-:Y:S02]  /*0b30*/  ULDC.64 UR4, c[0x0][0x5a0] ;  /* 0x0001680000047ab9 */ /* 0x000fe40000000a00 */
        /* <DEDUP_REMOVED lines=11> */
.L_x_8:
        /* <DEDUP_REMOVED lines=8> */
.L_x_10:
[----:B------:R-:W-:-:S05]  /*0c70*/  ULDC UR31, c[0x0][0x584] ;  /* 0x00016100001f7ab9 */ /* 0x000fca0000000800 */
.L_x_9:
[----:B------:R-:W0:Y:S01]  /*0c80*/  LDC R0, c[0x0][0x65c] ;  /* 0x00019700ff007b82 */ /* 0x000e220000000800 */
[----:B------:R-:W-:Y:S01]  /*0c90*/  IMAD.U32 R6, RZ, RZ, UR14 ;  /* 0x0000000eff067e24 */ /* 0x000fe2000f8e00ff */
[----:B------:R-:W-:Y:S01]  /*0ca0*/  UISETP.NE.AND UP0, UPT, UR13, 0x2, UPT ;  /* 0x000000020d00788c */ /* 0x000fe2000bf05270 */
[----:B------:R-:W-:Y:S01]  /*0cb0*/  IMAD.MOV.U32 R7, RZ, RZ, RZ ;  /* 0x000000ffff077224 */ /* 0x000fe200078e00ff */
[----:B------:R-:W-:Y:S01]  /*0cc0*/  ULDC UR7, c[0x0][0x28c] ;  /* 0x0000a30000077ab9 */ /* 0x000fe20000000800 */
[----:B------:R-:W-:Y:S01]  /*0cd0*/  UMOV UR5, URZ ;  /* 0x0000003f00057c82 */ /* 0x000fe20008000000 */
[----:B------:R-:W-:Y:S02]  /*0ce0*/  UIADD3 UR7, UR7, 0x7f, URZ ;  /* 0x0000007f07077890 */ /* 0x000fe4000fffe03f */
[----:B------:R-:W-:Y:S01]  /*0cf0*/  PLOP3.LUT P0, PT, PT, PT, UP0, 0x80, 0x0 ;  /* 0x000000000000781c */ /* 0x000fe20003f0f008 */
[----:B------:R-:W-:Y:S01]  /*0d00*/  UMOV UR4, URZ ;  /* 0x0000003f00047c82 */ /* 0x000fe20008000000 */
[----:B------:R-:W-:Y:S01]  /*0d10*/  USHF.R.S32.HI UR10, URZ, 0x1f, UR7 ;  /* 0x0000001f3f0a7899 */ /* 0x000fe20008011407 */
[----:B------:R-:W-:-:S03]  /*0d20*/  ULDC.64 UR22, c[0x0][0x650] ;  /* 0x0001940000167ab9 */ /* 0x000fc60000000a00 */
[----:B------:R-:W-:Y:S01]  /*0d30*/  ULEA.HI UR10, UR10, UR7, URZ, 0x7 ;  /* 0x000000070a0a7291 */ /* 0x000fe2000f8f383f */
[----:B0-----:R-:W-:-:S13]  /*0d40*/  ISETP.NE.AND P2, PT, R0, 0x1, PT ;  /* 0x000000010000780c */ /* 0x001fda0003f45270 */
[----:B------:R-:W0:Y:S01]  /*0d50*/  @P2 LDC R9, c[0x0][0x10] ;  /* 0x00000400ff092b82 */ /* 0x000e220000000800 */
[----:B------:R-:W-:-:S07]  /*0d60*/  @P2 IMAD.MOV.U32 R5, RZ, RZ, RZ ;  /* 0x000000ffff052224 */ /* 0x000fce00078e00ff */
[----:B------:R-:W1:Y:S01]  /*0d70*/  @!P2 LDC R11, c[0x0][0xc] ;  /* 0x00000300ff0bab82 */ /* 0x000e620000000800 */
[----:B------:R-:W-:Y:S01]  /*0d80*/  ULDC UR8, c[0x0][0xc] ;  /* 0x0000030000087ab9 */ /* 0x000fe20000000800 */
[----:B------:R-:W-:Y:S01]  /*0d90*/  ULDC UR9, c[0x0][0x10] ;  /* 0x0000040000097ab9 */ /* 0x000fe20000000800 */
[----:B------:R-:W-:Y:S01]  /*0da0*/  ULDC UR7, c[0x0][0x14] ;  /* 0x0000050000077ab9 */ /* 0x000fe20000000800 */
[----:B------:R-:W-:-:S04]  /*0db0*/  UIMAD.WIDE.U32 UR8, UR8, UR9, URZ ;  /* 0x00000009080872a5 */ /* 0x000fc8000f8e003f */
[----:B------:R-:W-:Y:S02]  /*0dc0*/  UIMAD.WIDE.U32 UR16, UR8, UR7, URZ ;  /* 0x00000007081072a5 */ /* 0x000fe4000f8e003f */
[----:B------:R-:W-:-:S04]  /*0dd0*/  UIMAD UR13, UR9, UR7, URZ ;  /* 0x00000007090d72a4 */ /* 0x000fc8000f8e023f */
[----:B------:R-:W-:Y:S01]  /*0de0*/  UIADD3 UR13, UR17, UR13, URZ ;  /* 0x0000000d110d7290 */ /* 0x000fe2000fffe03f */
[----:B0-----:R-:W-:Y:S01]  /*0df0*/  @P2 IMAD.WIDE.U32 R8, R9, UR14, R4 ;  /* 0x0000000e09082c25 */ /* 0x001fe2000f8e0004 */
[----:B------:R-:W-:-:S03]  /*0e00*/  USHF.R.S32.HI UR14, URZ, 0x7, UR10 ;  /* 0x000000073f0e7899 */ /* 0x000fc6000801140a */
[----:B------:R-:W-:Y:S02]  /*0e10*/  @P2 IMAD.MOV.U32 R12, RZ, RZ, R8 ;  /* 0x000000ffff0c2224 */ /* 0x000fe400078e0008 */
[----:B-1----:R-:W-:-:S04]  /*0e20*/  @!P2 IMAD.WIDE.U32 R6, R4, R11, R6 ;  /* 0x0000000b0406a225 */ /* 0x002fc800078e0006 */
[----:B------:R-:W-:Y:S02]  /*0e30*/  @P2 IMAD.MOV.U32 R11, RZ, RZ, RZ ;  /* 0x000000ffff0b2224 */ /* 0x000fe400078e00ff */
[----:B------:R-:W-:Y:S02]  /*0e40*/  @!P2 IMAD.MOV.U32 R12, RZ, RZ, R6 ;  /* 0x000000ffff0ca224 */ /* 0x000fe400078e0006 */
[----:B------:R-:W-:Y:S02]  /*0e50*/  @P2 IMAD.IADD R10, R9, 0x1, R11 ;  /* 0x00000001090a2824 */ /* 0x000fe400078e020b */
[----:B------:R-:W-:Y:S01]  /*0e60*/  @!P2 IMAD.MOV.U32 R10, RZ, RZ, R7 ;  /* 0x000000ffff0aa224 */ /* 0x000fe200078e0007 */
[----:B------:R0:W-:Y:S03]  /*0e70*/  STL [R1+0x80], R12 ;  /* 0x0000800c01007387 */ /* 0x0001e60000100800 */
[----:B------:R-:W-:Y:S01]  /*0e80*/  IMAD.MOV.U32 R14, RZ, RZ, R10 ;  /* 0x000000ffff0e7224 */ /* 0x000fe200078e000a */
[----:B------:R0:W-:Y:S01]  /*0e90*/  STL [R1+0x7c], R10 ;  /* 0x00007c0a01007387 */ /* 0x0001e20000100800 */
[----:B------:R-:W-:Y:S05]  /*0ea0*/  @P0 BRA `(.L_x_11) ;  /* 0x0000000000280947 */ /* 0x000fea0003800000 */
[----:B0-----:R-:W-:Y:S01]  /*0eb0*/  IADD3 R12, P0, R12, UR16, RZ ;  /* 0x000000100c0c7c10 */ /* 0x001fe2000ff1e0ff */
[----:B------:R-:W-:Y:S02]  /*0ec0*/  UISETP.GE.U32.AND UP0, UPT, UR14, 0x5, UPT ;  /* 0x000000050e00788c */ /* 0x000fe4000bf06070 */
[----:B------:R-:W-:Y:S01]  /*0ed0*/  UIMAD.WIDE.U32 UR4, UR14, -0x33333333, URZ ;  /* 0xcccccccd0e0478a5 */ /* 0x000fe2000f8e003f */
[----:B------:R-:W-:Y:S01]  /*0ee0*/  IADD3.X R14, R14, UR13, RZ, P0, !PT ;  /* 0x0000000d0e0e7c10 */ /* 0x000fe200087fe4ff */
[----:B------:R1:W-:Y:S02]  /*0ef0*/  STL [R1+0x80], R12 ;  /* 0x0000800c01007387 */ /* 0x0003e40000100800 */
[----:B------:R-:W-:Y:S02]  /*0f00*/  USHF.R.U32.HI UR5, URZ, 0x2, UR5 ;  /* 0x000000023f057899 */ /* 0x000fe40008011605 */
[----:B------:R1:W-:Y:S01]  /*0f10*/  STL [R1+0x7c], R14 ;  /* 0x00007c0e01007387 */ /* 0x0003e20000100800 */
[----:B------:R-:W-:-:S02]  /*0f20*/  UMOV UR4, URZ ;  /* 0x0000003f00047c82 */ /* 0x000fc40008000000 */
[----:B------:R-:W-:Y:S02]  /*0f30*/  @UP0 ULOP3.LUT UR4, UR5, 0x1, URZ, 0xc0, !UPT ;  /* 0x0000000105040892 */ /* 0x000fe4000f8ec03f */
[----:B------:R-:W-:-:S12]  /*0f40*/  UIMAD UR5, UR5, -0x5, UR14 ;  /* 0xfffffffb050578a4 */ /* 0x000fd8000f8e020e */
.L_x_11:
[----:B------:R-:W-:Y:S01]  /*0f50*/  IMAD.MOV.U32 R8, RZ, RZ, -0x1 ;  /* 0xffffffffff087424 */ /* 0x000fe200078e00ff */
[----:B------:R-:W-:Y:S01]  /*0f60*/  ISETP.GE.U32.AND P0, PT, R12, UR22, PT ;  /* 0x000000160c007c0c */ /* 0x000fe2000bf06070 */
[----:B------:R-:W-:Y:S01]  /*0f70*/  IMAD.MOV.U32 R6, RZ, RZ, -0x1 ;  /* 0xffffffffff067424 */ /* 0x000fe200078e00ff */
[----:B------:R-:W-:Y:S01]  /*0f80*/  PRMT R0, RZ, 0x7610, R0 ;  /* 0x00007610ff007816 */ /* 0x000fe20000000000 */
[----:B------:R-:W-:Y:S01]  /*0f90*/  IMAD.MOV.U32 R7, RZ, RZ, -0x1 ;  /* 0xffffffffff077424 */ /* 0x000fe200078e00ff */
[----:B------:R2:W-:Y:S01]  /*0fa0*/  STL [R1+0x84], R8 ;  /* 0x0000840801007387 */ /* 0x0005e20000100800 */
[----:B------:R-:W-:-:S03]  /*0fb0*/  ISETP.GE.U32.AND.EX P0, PT, R14, UR23, PT, P0 ;  /* 0x000000170e007c0c */ /* 0x000fc6000bf06100 */
[----:B------:R2:W-:Y:S04]  /*0fc0*/  STL [R1+0x74], R6 ;  /* 0x0000740601007387 */ /* 0x0005e80000100800 */
[----:B------:R2:W-:Y:S06]  /*0fd0*/  STL [R1+0x88], R7 ;  /* 0x0000880701007387 */ /* 0x0005ec0000100800 */
[----:B------:R-:W-:Y:S05]  /*0fe0*/  @P0 BRA `(.L_x_12) ;  /* 0x0000000400380947 */ /* 0x000fea0003800000 */
[----:B------:R-:W3:Y:S01]  /*0ff0*/  LDC.64 R20, c[0x0][0x628] ;  /* 0x00018a00ff147b82 */ /* 0x000ee20000000a00 */
[----:B--2---:R-:W-:Y:S02]  /*1000*/  IMAD.MOV.U32 R6, RZ, RZ, R12 ;  /* 0x000000ffff067224 */ /* 0x004fe400078e000c */
[----:B------:R-:W-:-:S05]  /*1010*/  IMAD.MOV.U32 R7, RZ, RZ, R14 ;  /* 0x000000ffff077224 */ /* 0x000fca00078e000e */
[----:B------:R-:W2:Y:S08]  /*1020*/  LDC R0, c[0x0][0x630] ;  /* 0x00018c00ff007b82 */ /* 0x000eb00000000800 */
[----:B------:R-:W4:Y:S01]  /*1030*/  LDC.64 R22, c[0x0][0x620] ;  /* 0x00018800ff167b82 */ /* 0x000f220000000a00 */
[----:B---3--:R-:W-:-:S04]  /*1040*/  ISETP.NE.U32.AND P0, PT, R20, RZ, PT ;  /* 0x000000ff1400720c */ /* 0x008fc80003f05070 */
[----:B------:R-:W-:-:S13]  /*1050*/  ISETP.NE.AND.EX P0, PT, R21, RZ, PT, P0 ;  /* 0x000000ff1500720c */ /* 0x000fda0003f05300 */
[----:B--2-4-:R-:W-:Y:S05]  /*1060*/  @!P0 BRA `(.L_x_13) ;  /* 0x0000000000288947 */ /* 0x014fea0003800000 */
[----:B------:R-:W2:Y:S02]  /*1070*/  LDC R11, c[0x0][0x634] ;  /* 0x00018d00ff0b7b82 */ /* 0x000ea40000000800 */
[----:B--2---:R-:W-:-:S05]  /*1080*/  IADD3 R11, P0, R12, R11, RZ ;  /* 0x0000000b0c0b7210 */ /* 0x004fca0007f1e0ff */
[----:B------:R-:W-:-:S04]  /*1090*/  IMAD.X R19, RZ, RZ, R14, P0 ;  /* 0x000000ffff137224 */ /* 0x000fc800000e060e */
[----:B------:R-:W-:-:S04]  /*10a0*/  IMAD.WIDE.U32 R6, R19, R20, RZ ;  /* 0x0000001413067225 */ /* 0x000fc800078e00ff */
[----:B------:R-:W-:-:S04]  /*10b0*/  IMAD.WIDE.U32 R8, P0, R11, R21, R6 ;  /* 0x000000150b087225 */ /* 0x000fc80007800006 */
[----:B------:R-:W-:-:S04]  /*10c0*/  IMAD.WIDE.U32 R6, R11, R20, RZ ;  /* 0x000000140b067225 */ /* 0x000fc800078e00ff */
[----:B------:R-:W-:Y:S01]  /*10d0*/  IMAD.X R11, RZ, RZ, RZ, P0 ;  /* 0x000000ffff0b7224 */ /* 0x000fe200000e06ff */
[----:B------:R-:W-:Y:S01]  /*10e0*/  IADD3 RZ, P0, R7, R8, RZ ;  /* 0x0000000807ff7210 */ /* 0x000fe20007f1e0ff */
[----:B0-----:R-:W-:-:S04]  /*10f0*/  IMAD.MOV.U32 R10, RZ, RZ, R9 ;  /* 0x000000ffff0a7224 */ /* 0x001fc800078e0009 */
[----:B------:R-:W-:-:S08]  /*1100*/  IMAD.WIDE.U32.X R6, R19, R21, R10, P0 ;  /* 0x0000001513067225 */ /* 0x000fd000000e040a */
.L_x_13:
[----:B------:R-:W2:Y:S01]  /*1110*/  LDC.64 R26, c[0x0][0x640] ;  /* 0x00019000ff1a7b82 */ /* 0x000ea20000000a00 */
[-CC-:B------:R-:W-:Y:S01]  /*1120*/  SHF.R.U64 R24, R6, R0.reuse, R7.reuse ;  /* 0x0000000006187219 */ /* 0x180fe20000001207 */
[----:B------:R-:W-:Y:S01]  /*1130*/  IMAD.MOV.U32 R6, RZ, RZ, R12 ;  /* 0x000000ffff067224 */ /* 0x000fe200078e000c */
[----:B------:R-:W-:Y:S01]  /*1140*/  SHF.R.U32.HI R0, RZ, R0, R7 ;  /* 0x00000000ff007219 */ /* 0x000fe20000011607 */
[----:B------:R-:W-:Y:S01]  /*1150*/  IMAD.MOV.U32 R20, RZ, RZ, 0x1 ;  /* 0x00000001ff147424 */ /* 0x000fe200078e00ff */
[----:B------:R-:W-:-:S03]  /*1160*/  IADD3 R9, P0, RZ, -R24, RZ ;  /* 0x80000018ff097210 */ /* 0x000fc60007f1e0ff */
[----:B------:R-:W1:Y:S02]  /*1170*/  LDC R8, c[0x0][0x618] ;  /* 0x00018600ff087b82 */ /* 0x000e640000000800 */
[----:B------:R-:W-:-:S04]  /*1180*/  IMAD.X R7, RZ, RZ, ~R0, P0 ;  /* 0x000000ffff077224 */ /* 0x000fc800000e0e00 */
[-C--:B------:R-:W-:Y:S02]  /*1190*/  IMAD R0, R7, R22.reuse, RZ ;  /* 0x0000001607007224 */ /* 0x080fe400078e02ff */
[----:B0-----:R-:W0:Y:S01]  /*11a0*/  LDC R10, c[0x0][0x608] ;  /* 0x00018200ff0a7b82 */ /* 0x001e220000000800 */
[----:B------:R-:W-:Y:S02]  /*11b0*/  IMAD.MOV.U32 R7, RZ, RZ, R14 ;  /* 0x000000ffff077224 */ /* 0x000fe400078e000e */
[----:B------:R-:W-:-:S05]  /*11c0*/  IMAD.WIDE.U32 R6, R9, R22, R6 ;  /* 0x0000001609067225 */ /* 0x000fca00078e0006 */
[----:B------:R-:W3:Y:S01]  /*11d0*/  LDC R25, c[0x0][0x658] ;  /* 0x00019600ff197b82 */ /* 0x000ee20000000800 */
[----:B------:R-:W-:Y:S01]  /*11e0*/  IMAD R9, R9, R23, R0 ;  /* 0x0000001709097224 */ /* 0x000fe200078e0200 */
[----:B--2---:R-:W-:Y:S01]  /*11f0*/  ISETP.NE.U32.AND P0, PT, R26, RZ, PT ;  /* 0x000000ff1a00720c */ /* 0x004fe20003f05070 */
[----:B------:R-:W-:Y:S02]  /*1200*/  IMAD.MOV.U32 R0, RZ, RZ, -0x1 ;  /* 0xffffffffff007424 */ /* 0x000fe400078e00ff */
[----:B------:R-:W-:Y:S01]  /*1210*/  IMAD.IADD R7, R7, 0x1, R9 ;  /* 0x0000000107077824 */ /* 0x000fe200078e0209 */
[----:B------:R-:W-:Y:S02]  /*1220*/  ISETP.NE.AND.EX P0, PT, R27, RZ, PT, P0 ;  /* 0x000000ff1b00720c */ /* 0x000fe40003f05300 */
[----:B------:R-:W2:Y:S02]  /*1230*/  LDC R21, c[0x0][0x600] ;  /* 0x00018000ff157b82 */ /* 0x000ea40000000800 */
[----:B-1----:R-:W-:-:S02]  /*1240*/  SHF.R.U64 R14, R6, R8, R7 ;  /* 0x00000008060e7219 */ /* 0x002fc40000001207 */
[----:B------:R-:W-:-:S04]  /*1250*/  SHF.R.U32.HI R7, RZ, R8, R7 ;  /* 0x00000008ff077219 */ /* 0x000fc80000011607 */
[----:B------:R-:W1:Y:S01]  /*1260*/  LDC R18, c[0x0][0x648] ;  /* 0x00019200ff127b82 */ /* 0x000e620000000800 */
[-CC-:B0-----:R-:W-:Y:S02]  /*1270*/  SHF.R.U64 R29, R14, R10.reuse, R7.reuse ;  /* 0x0000000a0e1d7219 */ /* 0x181fe40000001207 */
[----:B------:R-:W-:-:S05]  /*1280*/  SHF.R.U32.HI R6, RZ, R10, R7 ;  /* 0x0000000aff067219 */ /* 0x000fca0000011607 */
[----:B------:R-:W0:Y:S01]  /*1290*/  LDC R23, c[0x0][0x638] ;  /* 0x00018e00ff177b82 */ /* 0x000e220000000800 */
[-CC-:B---3--:R-:W-:Y:S02]  /*12a0*/  SHF.R.U64 R28, R29, R25.reuse, R6.reuse ;  /* 0x000000191d1c7219 */ /* 0x188fe40000001206 */
[-C--:B------:R-:W-:Y:S02]  /*12b0*/  SHF.L.U32 R0, R0, R25.reuse, RZ ;  /* 0x0000001900007219 */ /* 0x080fe400000006ff */
[----:B------:R-:W-:Y:S01]  /*12c0*/  SHF.R.U32.HI R7, RZ, R25, R6 ;  /* 0x00000019ff077219 */ /* 0x000fe20000011606 */
[----:B------:R-:W-:Y:S01]  /*12d0*/  IMAD.MOV.U32 R6, RZ, RZ, R28 ;  /* 0x000000ffff067224 */ /* 0x000fe200078e001c */
[----:B------:R-:W-:Y:S01]  /*12e0*/  LOP3.LUT R12, RZ, R0, RZ, 0x33, !PT ;  /* 0x00000000ff0c7212 */ /* 0x000fe200078e33ff */
[----:B------:R-:W3:Y:S01]  /*12f0*/  LDC R22, c[0x0][0x610] ;  /* 0x00018400ff167b82 */ /* 0x000ee20000000800 */
[----:B------:R-:W-:Y:S05]  /*1300*/  @!P0 BRA `(.L_x_14) ;  /* 0x0000000000288947 */ /* 0x000fea0003800000 */
[----:B------:R-:W4:Y:S02]  /*1310*/  LDC R11, c[0x0][0x64c] ;  /* 0x00019300ff0b7b82 */ /* 0x000f240000000800 */
[----:B----4-:R-:W-:-:S05]  /*1320*/  IADD3 R11, P0, R28, R11, RZ ;  /* 0x0000000b1c0b7210 */ /* 0x010fca0007f1e0ff */
[----:B------:R-:W-:-:S04]  /*1330*/  IMAD.X R19, RZ, RZ, R7, P0 ;  /* 0x000000ffff137224 */ /* 0x000fc800000e0607 */
[----:B------:R-:W-:-:S04]  /*1340*/  IMAD.WIDE.U32 R6, R19, R26, RZ ;  /* 0x0000001a13067225 */ /* 0x000fc800078e00ff */
[----:B------:R-:W-:-:S04]  /*1350*/  IMAD.WIDE.U32 R8, P0, R11, R27, R6 ;  /* 0x0000001b0b087225 */ /* 0x000fc80007800006 */
[----:B------:R-:W-:-:S04]  /*1360*/  IMAD.WIDE.U32 R6, R11, R26, RZ ;  /* 0x0000001a0b067225 */ /* 0x000fc800078e00ff */
[----:B------:R-:W-:Y:S01]  /*1370*/  IMAD.X R11, RZ, RZ, RZ, P0 ;  /* 0x000000ffff0b7224 */ /* 0x000fe200000e06ff */
[----:B------:R-:W-:Y:S01]  /*1380*/  IADD3 RZ, P0, R7, R8, RZ ;  /* 0x0000000807ff7210 */ /* 0x000fe20007f1e0ff */
[----:B------:R-:W-:-:S04]  /*1390*/  IMAD.MOV.U32 R10, RZ, RZ, R9 ;  /* 0x000000ffff0a7224 */ /* 0x000fc800078e0009 */
[----:B------:R-:W-:-:S08]  /*13a0*/  IMAD.WIDE.U32.X R6, R19, R27, R10, P0 ;  /* 0x0000001b13067225 */ /* 0x000fd000000e040a */
.L_x_14:
[----:B-1----:R-:W-:Y:S01]  /*13b0*/  SHF.R.U64 R6, R6, R18, R7 ;  /* 0x0000001206067219 */ /* 0x002fe20000001207 */
[----:B--2---:R-:W-:Y:S01]  /*13c0*/  VIADD R7, R21, 0xffffffff ;  /* 0xffffffff15077836 */ /* 0x004fe20000000000 */
[----:B------:R-:W-:Y:S01]  /*13d0*/  SHF.L.U32 R0, R20, R25, RZ ;  /* 0x0000001914007219 */ /* 0x000fe200000006ff */
[----:B------:R-:W-:Y:S01]  /*13e0*/  @P2 IMAD R15, R17, R16, R4 ;  /* 0x00000010110f2224 */ /* 0x000fe200078e0204 */
[----:B------:R-:W-:Y:S01]  /*13f0*/  LOP3.LUT R5, R29, R12, RZ, 0xc0, !PT ;  /* 0x0000000c1d057212 */ /* 0x000fe200078ec0ff */
[----:B------:R-:W-:-:S04]  /*1400*/  IMAD.MOV R8, RZ, RZ, -R6 ;  /* 0x000000ffff087224 */ /* 0x000fc800078e0a06 */
[----:B------:R-:W-:Y:S01]  /*1410*/  IMAD R4, R0, R6, R5 ;  /* 0x0000000600047224 */ /* 0x000fe200078e0205 */
[----:B------:R-:W-:Y:S01]  /*1420*/  LOP3.LUT R5, R14, R7, RZ, 0xc0, !PT ;  /* 0x000000070e057212 */ /* 0x000fe200078ec0ff */
[----:B0-----:R-:W-:Y:S02]  /*1430*/  IMAD R0, R8, R23, R28 ;  /* 0x0000001708007224 */ /* 0x001fe400078e021c */
[----:B------:R-:W-:Y:S02]  /*1440*/  IMAD.MOV.U32 R6, RZ, RZ, 0x1 ;  /* 0x00000001ff067424 */ /* 0x000fe400078e00ff */
[----:B---3--:R-:W-:Y:S02]  /*1450*/  IMAD R4, R4, R22, R15 ;  /* 0x0000001604047224 */ /* 0x008fe400078e020f */
[----:B------:R-:W-:Y:S01]  /*1460*/  IMAD R5, R0, R21, R5 ;  /* 0x0000001500057224 */ /* 0x000fe200078e0205 */
[----:B------:R-:W-:-:S04]  /*1470*/  PRMT R0, R6, 0x7610, R0 ;  /* 0x0000761006007816 */ /* 0x000fc80000000000 */
[----:B------:R-:W-:Y:S02]  /*1480*/  SEL R6, R5, R4, !P2 ;  /* 0x0000000405067207 */ /* 0x000fe40005000000 */
[----:B------:R-:W-:-:S03]  /*1490*/  SEL R4, R4, R5, !P2 ;  /* 0x0000000504047207 */ /* 0x000fc60005000000 */
[----:B------:R3:W-:Y:S04]  /*14a0*/  STL [R1+0x88], R6 ;  /* 0x0000880601007387 */ /* 0x0007e80000100800 */
[----:B------:R3:W-:Y:S04]  /*14b0*/  STL [R1+0x74], R24 ;  /* 0x0000741801007387 */ /* 0x0007e80000100800 */
[----:B------:R3:W-:Y:S02]  /*14c0*/  STL [R1+0x84], R4 ;  /* 0x0000840401007387 */ /* 0x0007e40000100800 */
.L_x_12:
[----:B------:R-:W-:Y:S05]  /*14d0*/  @!P1 BRA `(.L_x_15) ;  /* 0x00000000000c9947 */ /* 0x000fea0003800000 */
[----:B------:R-:W-:Y:S01]  /*14e0*/  UCGABAR_WAIT ;  /* 0x0000000000007dc7 */ /* 0x000fe20008000000 */
[----:B------:R-:W-:Y:S01]  /*14f0*/  CCTL.IVALL ;  /* 0x00000000ff00798f */ /* 0x000fe20002000000 */
[----:B------:R-:W-:Y:S05]  /*1500*/  BRA `(.L_x_16) ;  /* 0x0000000000047947 */ /* 0x000fea0003800000 */
.L_x_15:
[----:B------:R-:W-:Y:S06]  /*1510*/  BAR.SYNC.DEFER_BLOCKING 0x0 ;  /* 0x0000000000007b1d */ /* 0x000fec0000010000 */
.L_x_16:
[----:B------:R-:W-:Y:S05]  /*1520*/  @!P3 BRA `(.L_x_17) ;  /* 0x000000dc0054b947 */ /* 0x000fea0003800000 */
[----:B------:R-:W-:-:S06]  /*1530*/  UISETP.GT.U32.AND UP0, UPT, UR12, 0x1, UPT ;  /* 0x000000010c00788c */ /* 0x000fcc000bf04070 */
[----:B------:R-:W-:-:S13]  /*1540*/  PLOP3.LUT P0, PT, PT, PT, UP0, 0x80, 0x0 ;  /* 0x000000000000781c */ /* 0x000fda0003f0f008 */
[----:B------:R-:W-:Y:S05]  /*1550*/  @P0 EXIT ;  /* 0x000000000000094d */ /* 0x000fea0003800000 */
.L_x_18:
[----:B------:R-:W-:-:S08]  /*1560*/  NOP ;  /* 0x0000000000007918 */ /* 0x000fd00000000000 */
[----:B------:R-:W4:Y:S02]  /*1570*/  USETMAXREG.TRY_ALLOC.CTAPOOL UP0, 0xe8 ;  /* 0x000000e8000079c8 */ /* 0x000f240008000600 */
[----:B----4-:R-:W-:-:S13]  /*1580*/  PLOP3.LUT P0, PT, PT, PT, UP0, 0x80, 0x0 ;  /* 0x000000000000781c */ /* 0x010fda0003f0f008 */
[----:B------:R-:W-:Y:S05]  /*1590*/  @!P0 BRA `(.L_x_18) ;  /* 0xfffffffc00f08947 */ /* 0x000fea000383ffff */
[----:B------:R-:W-:-:S13]  /*15a0*/  LOP3.LUT P0, RZ, R0, 0xff, RZ, 0xc0, !PT ;  /* 0x000000ff00ff7812 */ /* 0x000fda000780c0ff */
[----:B------:R-:W-:Y:S05]  /*15b0*/  @!P0 EXIT ;  /* 0x000000000000894d */ /* 0x000fea0003800000 */
[----:B------:R-:W4:Y:S01]  /*15c0*/  S2UR UR6, SR_CgaCtaId ;  /* 0x00000000000679c3 */ /* 0x000f220000008800 */
[CC--:B------:R-:W-:Y:S01]  /*15d0*/  LEA.HI R0, R13.reuse, R2.reuse, RZ, 0x2 ;  /* 0x000000020d007211 */ /* 0x0c0fe200078f10ff */
[----:B------:R-:W-:Y:S01]  /*15e0*/  UIADD3 UR7, UR18, -0x1, URZ ;  /* 0xffffffff12077890 */ /* 0x000fe2000fffe03f */
[----:B------:R-:W-:Y:S01]  /*15f0*/  LEA.HI R13, R13, R2, RZ, 0x5 ;  /* 0x000000020d0d7211 */ /* 0x000fe200078f28ff */
[----:B------:R-:W-:Y:S01]  /*1600*/  UMOV UR22, 0x400 ;  /* 0x0000040000167882 */ /* 0x000fe20000000000 */
[--C-:B---3--:R-:W-:Y:S01]  /*1610*/  SHF.R.S32.HI R4, RZ, 0x2, R0.reuse ;  /* 0x00000002ff047819 */ /* 0x108fe20000011400 */
[----:B------:R-:W-:Y:S01]  /*1620*/  UISETP.LT.AND UP0, UPT, UR14, 0x1, UPT ;  /* 0x000000010e00788c */ /* 0x000fe2000bf01270 */
[----:B------:R-:W-:Y:S01]  /*1630*/  SHF.R.S32.HI R3, RZ, 0x1f, R0 ;  /* 0x0000001fff037819 */ /* 0x000fe20000011400 */
[----:B------:R-:W-:Y:S01]  /*1640*/  ULOP3.LUT UR30, UR15, 0x1, URZ, 0xfc, !UPT ;  /* 0x000000010f1e7892 */ /* 0x000fe2000f8efc3f */
[----:B------:R-:W-:Y:S01]  /*1650*/  SHF.R.S32.HI R13, RZ, 0x5, R13 ;  /* 0x00000005ff0d7819 */ /* 0x000fe2000001140d */
[----:B------:R-:W-:Y:S01]  /*1660*/  USEL UR19, UR14, 0x1, UP0 ;  /* 0x000000010e137887 */ /* 0x000fe20008000000 */
[----:B------:R-:W-:Y:S01]  /*1670*/  LEA.HI R3, R3, R4, RZ, 0x3 ;  /* 0x0000000403037211 */ /* 0x000fe200078f18ff */
[----:B------:R-:W-:-:S02]  /*1680*/  UISETP.NE.AND UP0, UPT, UR7, URZ, UPT ;  /* 0x0000003f0700728c */ /* 0x000fc4000bf05270 */
[----:B------:R-:W-:Y:S01]  /*1690*/  USHF.L.U32 UR29, UR14, 0x1, URZ ;  /* 0x000000010e1d7899 */ /* 0x000fe2000800063f */
[----:B------:R-:W-:Y:S01]  /*16a0*/  LOP3.LUT R3, R3, 0xfffffff8, RZ, 0xc0, !PT ;  /* 0xfffffff803037812 */ /* 0x000fe200078ec0ff */
[----:B------:R-:W-:Y:S02]  /*16b0*/  UIADD3 UR19, -UR19, UR14, URZ ;  /* 0x0000000e13137290 */ /* 0x000fe4000fffe13f */
[----:B------:R-:W-:Y:S02]  /*16c0*/  USEL UR27, URZ, 0x1, UP0 ;  /* 0x000000013f1b7887 */ /* 0x000fe40008000000 */
[----:B------:R-:W-:Y:S01]  /*16d0*/  IMAD.IADD R4, R4, 0x1, -R3 ;  /* 0x0000000104047824 */ /* 0x000fe200078e0a03 */
[----:B------:R-:W-:Y:S01]  /*16e0*/  LOP3.LUT R3, R0, 0xfffffffc, RZ, 0xc0, !PT ;  /* 0xfffffffc00037812 */ /* 0x000fe200078ec0ff */
[----:B----4-:R-:W-:-:S03]  /*16f0*/  ULEA UR22, UR6, UR22, 0x18 ;  /* 0x0000001606167291 */ /* 0x010fc6000f8ec03f */
[--C-:B------:R-:W-:Y:S01]  /*1700*/  SHF.R.S32.HI R5, RZ, 0x1f, R4.reuse ;  /* 0x0000001fff057819 */ /* 0x100fe20000011404 */
[----:B------:R-:W-:Y:S01]  /*1710*/  USHF.L.U32 UR6, UR7, 0x3, URZ ;  /* 0x0000000307067899 */ /* 0x000fe2000800063f */
[C-C-:B------:R-:W-:Y:S01]  /*1720*/  IMAD R0, R13.reuse, -0x10, -R4.reuse ;  /* 0xfffffff00d007824 */ /* 0x140fe200078e0a04 */
[----:B------:R-:W-:Y:S01]  /*1730*/  UIADD3 UR28, UR22, 0x60, URZ ;  /* 0x00000060161c7890 */ /* 0x000fe2000fffe03f */
[----:B--2---:R-:W-:Y:S01]  /*1740*/  IMAD.IADD R6, R2, 0x1, -R3 ;  /* 0x0000000102067824 */ /* 0x004fe200078e0a03 */
[----:B------:R-:W-:Y:S01]  /*1750*/  ULOP3.LUT UR6, UR6, 0x8, URZ, 0xc0, !UPT ;  /* 0x0000000806067892 */ /* 0x000fe2000f8ec03f */
[----:B------:R-:W-:Y:S01]  /*1760*/  IMAD.WIDE R2, R13, 0x10, R4 ;  /* 0x000000100d027825 */ /* 0x000fe200078e0204 */
[----:B------:R-:W-:Y:S02]  /*1770*/  ULEA UR18, UR18, UR28, 0x3 ;  /* 0x0000001c12127291 */ /* 0x000fe4000f8e183f */
[----:B------:R-:W-:Y:S01]  /*1780*/  ULOP3.LUT UR26, UR6, 0x8, URZ, 0x3c, !UPT ;  /* 0x00000008061a7892 */ /* 0x000fe2000f8e3c3f */
[----:B------:R2:W-:Y:S01]  /*1790*/  STL [R1+0x8c], R6 ;  /* 0x00008c0601007387 */ /* 0x0005e20000100800 */
[----:B------:R-:W-:-:S03]  /*17a0*/  ULOP3.LUT UR12, UR6, 0x18, URZ, 0x3c, !UPT ;  /* 0x00000018060c7892 */ /* 0x000fc6000f8e3c3f */
[----:B------:R-:W-:Y:S02]  /*17b0*/  ULDC UR6, c[0x0][0x284] ;  /* 0x0000a10000067ab9 */ /* 0x000fe40000000800 */
[----:B------:R-:W-:-:S05]  /*17c0*/  VIADD R0, R0, UR6 ;  /* 0x0000000600007c36 */ /* 0x000fca0008000000 */
[----:B------:R2:W-:Y:S04]  /*17d0*/  STL [R1+0x98], R0 ;  /* 0x0000980001007387 */ /* 0x0005e80000100800 */
[----:B------:R2:W-:Y:S02]  /*17e0*/  STL.64 [R1+0x90], R2 ;  /* 0x0000900201007387 */ /* 0x0005e40000100a00 */
.L_x_301:
[----:B--2---:R-:W-:Y:S01]  /*17f0*/  IMAD.U32 R0, RZ, RZ, UR27 ;  /* 0x0000001bff007e24 */ /* 0x004fe2000f8e00ff */
[----:B0-----:R-:W2:Y:S01]  /*1800*/  LDC R2, c[0x0][0x28c] ;  /* 0x0000a300ff027b82 */ /* 0x001ea20000000800 */
[----:B------:R-:W-:Y:S01]  /*1810*/  UMOV UR6, URZ ;  /* 0x0000003f00067c82 */ /* 0x000fe20008000000 */
[----:B------:R-:W-:Y:S02]  /*1820*/  UMOV UR23, UR5 ;  /* 0x0000000500177c82 */ /* 0x000fe40008000000 */
[----:B------:R-:W-:-:S04]  /*1830*/  SHF.L.U32 R0, R0, 0x1f, RZ ;  /* 0x0000001f00007819 */ /* 0x000fc800000006ff */
[----:B------:R-:W3:Y:S01]  /*1840*/  SYNCS.PHASECHK.TRANS64.TRYWAIT P0, [UR18+-0x8], R0 ;  /* 0xfffff800ff0075a7 */ /* 0x000ee20008000152 */
[----:B--2---:R-:W-:Y:S01]  /*1850*/  ISETP.GE.AND P1, PT, R2, 0x1, PT ;  /* 0x000000010200780c */ /* 0x004fe20003f26270 */
[----:B---34-:R-:W-:-:S12]  /*1860*/  @!P0 BRA `(.L_x_19) ;  /* 0x000000e800e88947 */ /* 0x018fd80003800000 */
.L_x_324:
[----:B------:R3:W-:Y:S01]  /*1870*/  STL [R1+0x6c], RZ ;  /* 0x00006cff01007387 */ /* 0x0007e20000100800 */
[----:B------:R-:W-:Y:S01]  /*1880*/  UMOV UR24, UR4 ;  /* 0x0000000400187c82 */ /* 0x000fe20008000000 */
[----:B------:R-:W-:Y:S01]  /*1890*/  UMOV UR7, URZ ;  /* 0x0000003f00077c82 */ /* 0x000fe20008000000 */
[----:B------:R-:W-:Y:S01]  /*18a0*/  UMOV UR8, URZ ;  /* 0x0000003f00087c82 */ /* 0x000fe20008000000 */
[----:B------:R3:W-:Y:S01]  /*18b0*/  STL [R1+0x68], RZ ;  /* 0x000068ff01007387 */ /* 0x0007e20000100800 */
[----:B--2---:R-:W-:Y:S01]  /*18c0*/  IMAD.MOV.U32 R0, RZ, RZ, RZ ;  /* 0x000000ffff007224 */ /* 0x004fe200078e00ff */
[----:B------:R-:W-:Y:S02]  /*18d0*/  CS2R R2, SRZ ;  /* 0x0000000000027805 */ /* 0x000fe4000001ff00 */
[----:B------:R-:W-:Y:S01]  /*18e0*/  CS2R R4, SRZ ;  /* 0x0000000000047805 */ /* 0x000fe2000001ff00 */
[----:B------:R3:W-:Y:S01]  /*18f0*/  STL [R1+0x64], RZ ;  /* 0x000064ff01007387 */ /* 0x0007e20000100800 */
[----:B------:R-:W-:-:S02]  /*1900*/  CS2R R6, SRZ ;  /* 0x0000000000067805 */ /* 0x000fc4000001ff00 */
[----:B------:R-:W-:Y:S02]  /*1910*/  CS2R R8, SRZ ;  /* 0x0000000000087805 */ /* 0x000fe4000001ff00 */
[----:B0-----:R-:W-:Y:S01]  /*1920*/  CS2R R10, SRZ ;  /* 0x00000000000a7805 */ /* 0x001fe2000001ff00 */
[----:B------:R3:W-:Y:S01]  /*1930*/  STL [R1+0x60], RZ ;  /* 0x000060ff01007387 */ /* 0x0007e20000100800 */
[----:B-1----:R-:W-:Y:S02]  /*1940*/  CS2R R12, SRZ ;  /* 0x00000000000c7805 */ /* 0x002fe4000001ff00 */
[----:B------:R-:W-:Y:S02]  /*1950*/  CS2R R14, SRZ ;  /* 0x00000000000e7805 */ /* 0x000fe4000001ff00 */
[----:B------:R-:W-:Y:S01]  /*1960*/  CS2R R16, SRZ ;  /* 0x0000000000107805 */ /* 0x000fe2000001ff00 */
[----:B------:R3:W-:Y:S01]  /*1970*/  STL [R1+0x5c], RZ ;  /* 0x00005cff01007387 */ /* 0x0007e20000100800 */
[----:B------:R-:W-:-:S02]  /*1980*/  CS2R R18, SRZ ;  /* 0x0000000000127805 */ /* 0x000fc4000001ff00 */
[----:B------:R-:W-:Y:S02]  /*1990*/  CS2R R20, SRZ ;  /* 0x0000000000147805 */ /* 0x000fe4000001ff00 */
[----:B------:R-:W-:Y:S01]  /*19a0*/  CS2R R22, SRZ ;  /* 0x0000000000167805 */ /* 0x000fe2000001ff00 */
[----:B------:R3:W-:Y:S01]  /*19b0*/  STL [R1+0x58], RZ ;  /* 0x000058ff01007387 */ /* 0x0007e20000100800 */
[----:B------:R-:W-:Y:S02]  /*19c0*/  CS2R R152, SRZ ;  /* 0x0000000000987805 */ /* 0x000fe4000001ff00 */
        /* <DEDUP_REMOVED lines=48> */
[----:B------:R-:W-:Y:S01]  /*1cd0*/  CS2R R226, SRZ ;  /* 0x0000000000e27805 */ /* 0x000fe2000001ff00 */
[----:B------:R-:W-:Y:S01]  /*1ce0*/  IMAD.MOV.U32 R228, RZ, RZ, RZ ;  /* 0x000000ffffe47224 */ /* 0x000fe200078e00ff */
[----:B------:R3:W-:Y:S01]  /*1cf0*/  STL [R1+0x24], RZ ;  /* 0x000024ff01007387 */ /* 0x0007e20000100800 */
[----:B------:R-:W-:Y:S02]  /*1d00*/  CS2R R24, SRZ ;  /* 0x0000000000187805 */ /* 0x000fe4000001ff00 */
[----:B------:R-:W-:-:S02]  /*1d10*/  CS2R R26, SRZ ;  /* 0x00000000001a7805 */ /* 0x000fc4000001ff00 */
[----:B------:R-:W-:Y:S01]  /*1d20*/  CS2R R28, SRZ ;  /* 0x00000000001c7805 */ /* 0x000fe2000001ff00 */
[----:B------:R3:W-:Y:S01]  /*1d30*/  STL [R1+0x20], RZ ;  /* 0x000020ff01007387 */ /* 0x0007e20000100800 */
[----:B------:R-:W-:Y:S02]  /*1d40*/  CS2R R30, SRZ ;  /* 0x00000000001e7805 */ /* 0x000fe4000001ff00 */
[----:B------:R-:W-:Y:S02]  /*1d50*/  CS2R R32, SRZ ;  /* 0x0000000000207805 */ /* 0x000fe4000001ff00 */
[----:B------:R-:W-:Y:S01]  /*1d60*/  CS2R R34, SRZ ;  /* 0x0000000000227805 */ /* 0x000fe2000001ff00 */
        /* <DEDUP_REMOVED lines=28> */
[----:B------:R3:W-:Y:S01]  /*1f30*/  STL [R1], RZ ;  /* 0x000000ff01007387 */ /* 0x0007e20000100800 */
[----:B------:R-:W-:Y:S02]  /*1f40*/  CS2R R78, SRZ ;  /* 0x00000000004e7805 */ /* 0x000fe4000001ff00 */
[----:B------:R-:W-:Y:S02]  /*1f50*/  CS2R R80, SRZ ;  /* 0x0000000000507805 */ /* 0x000fe4000001ff00 */
[----:B------:R-:W-:Y:S02]  /*1f60*/  CS2R R82, SRZ ;  /* 0x0000000000527805 */ /* 0x000fe4000001ff00 */
[----:B------:R-:W-:Y:S02]  /*1f70*/  CS2R R84, SRZ ;  /* 0x0000000000547805 */ /* 0x000fe4000001ff00 */
[----:B------:R-:W-:-:S02]  /*1f80*/  CS2R R86, SRZ ;  /* 0x0000000000567805 */ /* 0x000fc4000001ff00 */
[----:B------:R-:W-:Y:S02]  /*1f90*/  CS2R R88, SRZ ;  /* 0x0000000000587805 */ /* 0x000fe4000001ff00 */
        /* <DEDUP_REMOVED lines=30> */
[----:B------:R-:W-:Y:S01]  /*2180*/  CS2R R150, SRZ ;  /* 0x0000000000967805 */ /* 0x000fe2000001ff00 */
[----:B---3--:R-:W-:Y:S06]  /*2190*/  @!P1 BRA `(.L_x_20) ;  /* 0x0000001000a09947 */ /* 0x008fec0003800000 */
[----:B------:R-:W-:-:S06]  /*21a0*/  UISETP.NE.AND UP0, UPT, UR30, 0x3, UPT ;  /* 0x000000031e00788c */ /* 0x000fcc000bf05270 */
[----:B------:R-:W-:-:S13]  /*21b0*/  PLOP3.LUT P1, PT, PT, PT, UP0, 0x80, 0x0 ;  /* 0x000000000000781c */ /* 0x000fda0003f2f008 */
[----:B------:R-:W-:Y:S05]  /*21c0*/  @!P1 BRA `(.L_x_21) ;  /* 0x0000000000049947 */ /* 0x000fea0003800000 */
[----:B------:R-:W-:Y:S01]  /*21d0*/  BPT.TRAP 0x1 ;  /* 0x000000040000795c */ /* 0x000fe20000300000 */
.L_x_21:
[----:B------:R-:W-:Y:S01]  /*21e0*/  ULEA UR6, UR5, UR22, 0x3 ;  /* 0x0000001605067291 */ /* 0x000fe2000f8e183f */
[----:B------:R-:W-:-:S05]  /*21f0*/  IMAD.U32 R0, RZ, RZ, UR4 ;  /* 0x00000004ff007e24 */ /* 0x000fca000f8e00ff */
[----:B------:R-:W-:-:S04]  /*2200*/  SHF.L.U32 R0, R0, 0x1f, RZ ;  /* 0x0000001f00007819 */ /* 0x000fc800000006ff */
[----:B------:R0:W1:Y:S01]  /*2210*/  SYNCS.PHASECHK.TRANS64.TRYWAIT P0, [UR6], R0 ;  /* 0x00000000ff0075a7 */ /* 0x0000620008000146 */
[----:B------:R-:W-:Y:S05]  /*2220*/  @!P1 BRA `(.L_x_22) ;  /* 0x0000000000049947 */ /* 0x000fea0003800000 */
[----:B------:R-:W-:Y:S01]  /*2230*/  BPT.TRAP 0x1 ;  /* 0x000000040000795c */ /* 0x000fe20000300000 */
.L_x_22:
[----:B-1----:R-:W-:Y:S05]  /*2240*/  @P0 BRA `(.L_x_23) ;  /* 0x0000000000080947 */ /* 0x002fea0003800000 */
[----:B------:R-:W1:Y:S02]  /*2250*/  SYNCS.PHASECHK.TRANS64.TRYWAIT P0, [UR6], R0 ;  /* 0x00000000ff0075a7 */ /* 0x000e640008000146 */
[----:B-1----:R-:W-:Y:S05]  /*2260*/  @!P0 BRA `(.L_x_24) ;  /* 0x000000e000808947 */ /* 0x002fea0003800000 */
.L_x_23:
[----:B------:R-:W-:Y:S01]  /*2270*/  UIADD3 UR6, UR22, 0x180, URZ ;  /* 0x0000018016067890 */ /* 0x000fe2000fffe03f */
[----:B------:R-:W-:Y:S01]  /*2280*/  WARPGROUP.ARRIVE ;  /* 0x00000000000079c5 */ /* 0x000fe20000000000 */
[----:B------:R-:W-:Y:S01]  /*2290*/  UIADD3 UR7, UR22, 0xa180, URZ ;  /* 0x0000a18016077890 */ /* 0x000fe2000fffe03f */
[----:B------:R2:W-:Y:S01]  /*22a0*/  STL [R1+0x6c], RZ ;  /* 0x00006cff01007387 */ /* 0x0005e20000100800 */
[----:B------:R-:W-:Y:S01]  /*22b0*/  USHF.R.U32.HI UR6, URZ, 0x4, UR6 ;  /* 0x000000043f067899 */ /* 0x000fe20008011606 */
[----:B01----:R-:W-:Y:S01]  /*22c0*/  IMAD.MOV.U32 R0, RZ, RZ, RZ ;  /* 0x000000ffff007224 */ /* 0x003fe200078e00ff */
[----:B------:R-:W-:Y:S01]  /*22d0*/  USHF.R.U32.HI UR7, URZ, 0x4, UR7 ;  /* 0x000000043f077899 */ /* 0x000fe20008011607 */
[----:B------:R2:W-:Y:S01]  /*22e0*/  STL [R1+0x68], RZ ;  /* 0x000068ff01007387 */ /* 0x0005e20000100800 */
[----:B------:R-:W-:Y:S01]  /*22f0*/  ULOP3.LUT UR6, UR6, 0x3fff, URZ, 0xc0, !UPT ;  /* 0x00003fff06067892 */ /* 0x000fe2000f8ec03f */
[----:B------:R-:W-:Y:S01]  /*2300*/  CS2R R2, SRZ ;  /* 0x0000000000027805 */ /* 0x000fe2000001ff00 */
[----:B------:R-:W-:Y:S01]  /*2310*/  ULOP3.LUT UR7, UR7, 0x3fff, URZ, 0xc0, !UPT ;  /* 0x00003fff07077892 */ /* 0x000fe2000f8ec03f */
[----:B------:R2:W-:Y:S01]  /*2320*/  STL [R1+0x64], RZ ;  /* 0x000064ff01007387 */ /* 0x0005e20000100800 */
[----:B------:R-:W-:Y:S01]  /*2330*/  ULOP3.LUT UR6, UR6, 0x10000, URZ, 0xfc, !UPT ;  /* 0x0001000006067892 */ /* 0x000fe2000f8efc3f */
[----:B------:R-:W-:Y:S01]  /*2340*/  CS2R R4, SRZ ;  /* 0x0000000000047805 */ /* 0x000fe2000001ff00 */
[----:B------:R-:W-:Y:S01]  /*2350*/  ULOP3.LUT UR7, UR7, 0x10000, URZ, 0xfc, !UPT ;  /* 0x0001000007077892 */ /* 0x000fe2000f8efc3f */
[----:B------:R2:W-:Y:S01]  /*2360*/  STL [R1+0x60], RZ ;  /* 0x000060ff01007387 */ /* 0x0005e20000100800 */
[----:B------:R-:W-:Y:S01]  /*2370*/  ULEA UR6, UR5, UR6, 0x9 ;  /* 0x0000000605067291 */ /* 0x000fe2000f8e483f */
[----:B------:R-:W-:Y:S01]  /*2380*/  CS2R R6, SRZ ;  /* 0x0000000000067805 */ /* 0x000fe2000001ff00 */
[----:B------:R-:W-:Y:S01]  /*2390*/  ULEA UR7, UR5, UR7, 0xb ;  /* 0x0000000705077291 */ /* 0x000fe2000f8e583f */
[----:B------:R2:W-:Y:S01]  /*23a0*/  STL [R1+0x5c], RZ ;  /* 0x00005cff01007387 */ /* 0x0005e20000100800 */
[----:B------:R-:W-:Y:S01]  /*23b0*/  UMOV UR9, 0x40000040 ;  /* 0x4000004000097882 */ /* 0x000fe20000000000 */
[----:B------:R-:W-:Y:S01]  /*23c0*/  UMOV UR11, 0x40000040 ;  /* 0x40000040000b7882 */ /* 0x000fe20000000000 */
[----:B------:R-:W-:Y:S01]  /*23d0*/  CS2R R8, SRZ ;  /* 0x0000000000087805 */ /* 0x000fe2000001ff00 */
[----:B------:R-:W-:Y:S01]  /*23e0*/  UMOV UR8, UR6 ;  /* 0x0000000600087c82 */ /* 0x000fe20008000000 */
[----:B------:R2:W-:Y:S01]  /*23f0*/  STL [R1+0x58], RZ ;  /* 0x000058ff01007387 */ /* 0x0005e20000100800 */
[----:B------:R-:W-:Y:S01]  /*2400*/  UMOV UR10, UR7 ;  /* 0x00000007000a7c82 */ /* 0x000fe20008000000 */
[----:B------:R-:W-:Y:S01]  /*2410*/  CS2R R10, SRZ ;  /* 0x00000000000a7805 */ /* 0x000fe2000001ff00 */
[----:B------:R-:W-:Y:S01]  /*2420*/  QGMMA.64x256x32.F32.E4M3.E4M3 R24, gdesc[UR8], RZ, !UPT ;  /* 0x03e00000081879f3 */ /* 0x000fe2000c7008ff */
[----:B------:R-:W-:Y:S01]  /*2430*/  UIADD3 UR8, UR6, 0x2, URZ ;  /* 0x0000000206087890 */ /* 0x000fe2000fffe03f */
[----:B------:R2:W-:Y:S01]  /*2440*/  STL [R1+0x54], RZ ;  /* 0x000054ff01007387 */ /* 0x0005e20000100800 */
[----:B------:R-:W-:Y:S01]  /*2450*/  UIADD3 UR10, UR7, 0x2, URZ ;  /* 0x00000002070a7890 */ /* 0x000fe2000fffe03f */
[----:B------:R-:W-:Y:S01]  /*2460*/  CS2R R12, SRZ ;  /* 0x00000000000c7805 */ /* 0x000fe2000001ff00 */
[----:B------:R-:W-:Y:S01]  /*2470*/  UMOV UR9, 0x40000040 ;  /* 0x4000004000097882 */ /* 0x000fe20000000000 */
[----:B------:R-:W-:Y:S01]  /*2480*/  UMOV UR11, 0x40000040 ;  /* 0x40000040000b7882 */ /* 0x000fe20000000000 */
        /* <DEDUP_REMOVED lines=57> */
[----:B------:R-:W-:Y:S01]  /*2820*/  CS2R R226, SRZ ;  /* 0x0000000000e27805 */ /* 0x000fe2000001ff00 */
[----:B------:R-:W-:-:S02]  /*2830*/  IMAD.MOV.U32 R228, RZ, RZ, RZ ;  /* 0x000000ffffe47224 */ /* 0x000fc400078e00ff */
[----:B------:R2:W-:Y:S04]  /*2840*/  STL [R1+0x14], RZ ;  /* 0x000014ff01007387 */ /* 0x0005e80000100800 */
[----:B------:R2:W-:Y:S04]  /*2850*/  STL [R1+0x10], RZ ;  /* 0x000010ff01007387 */ /* 0x0005e80000100800 */
[----:B------:R2:W-:Y:S04]  /*2860*/  STL [R1+0xc], RZ ;  /* 0x00000cff01007387 */ /* 0x0005e80000100800 */
[----:B------:R2:W-:Y:S04]  /*2870*/  STL [R1+0x8], RZ ;  /* 0x000008ff01007387 */ /* 0x0005e80000100800 */
[----:B------:R2:W-:Y:S04]  /*2880*/  STL [R1+0x4], RZ ;  /* 0x000004ff01007387 */ /* 0x0005e80000100800 */
[----:B------:R2:W-:Y:S01]  /*2890*/  STL [R1], RZ ;  /* 0x000000ff01007387 */ /* 0x0005e20000100800 */
[----:B------:R-:W-:Y:S01]  /*28a0*/  QGMMA.64x256x32.F32.E4M3.E4M3 R24, gdesc[UR8], R24 ;  /* 0x03e00000081879f3 */ /* 0x000fe20008700818 */
[----:B------:R-:W-:-:S02]  /*28b0*/  UIADD3 UR8, UR6, 0x4, URZ ;  /* 0x0000000406087890 */ /* 0x000fc4000fffe03f */
[----:B------:R-:W-:Y:S01]  /*28c0*/  UIADD3 UR10, UR7, 0x4, URZ ;  /* 0x00000004070a7890 */ /* 0x000fe2000fffe03f */
[----:B------:R-:W-:Y:S01]  /*28d0*/  UMOV UR9, 0x40000040 ;  /* 0x4000004000097882 */ /* 0x000fe20000000000 */
[----:B------:R-:W-:-:S15]  /*28e0*/  UMOV UR11, 0x40000040 ;  /* 0x40000040000b7882 */ /* 0x000fde0000000000 */
[----:B------:R-:W-:-:S08]  /*28f0*/  NOP ;  /* 0x0000000000007918 */ /* 0x000fd00000000000 */
[----:B------:R-:W-:Y:S01]  /*2900*/  QGMMA.64x256x32.F32.E4M3.E4M3 R24, gdesc[UR8], R24 ;  /* 0x03e00000081879f3 */ /* 0x000fe20008700818 */
[----:B------:R-:W-:Y:S02]  /*2910*/  UIADD3 UR10, UR7, 0x6, URZ ;  /* 0x00000006070a7890 */ /* 0x000fe4000fffe03f */
[----:B------:R-:W-:Y:S01]  /*2920*/  UIADD3 UR8, UR6, 0x6, URZ ;  /* 0x0000000606087890 */ /* 0x000fe2000fffe03f */
[----:B------:R-:W-:Y:S01]  /*2930*/  ULDC UR7, c[0x0][0x50c] ;  /* 0x0001430000077ab9 */ /* 0x000fe20000000800 */
[----:B------:R-:W-:Y:S01]  /*2940*/  UMOV UR9, 0x40000040 ;  /* 0x4000004000097882 */ /* 0x000fe20000000000 */
[----:B------:R-:W-:Y:S01]  /*2950*/  UISETP.NE.AND UP0, UPT, UR7, 0x4, UPT ;  /* 0x000000040700788c */ /* 0x000fe2000bf05270 */
[----:B------:R-:W-:Y:S01]  /*2960*/  UMOV UR11, 0x40000040 ;  /* 0x40000040000b7882 */ /* 0x000fe20000000000 */
[----:B------:R-:W-:Y:S02]  /*2970*/  UMOV UR6, 0x4 ;  /* 0x0000000400067882 */ /* 0x000fe40000000000 */
[----:B------:R-:W-:-:S06]  /*2980*/  USEL UR7, URZ, 0x1, UP0 ;  /* 0x000000013f077887 */ /* 0x000fcc0008000000 */
[----:B------:R-:W-:-:S12]  /*2990*/  ISETP.NE.AND P0, PT, RZ, UR7, PT ;  /* 0x00000007ff007c0c */ /* 0x000fd8000bf05270 */
[----:B------:R-:W-:Y:S01]  /*29a0*/  QGMMA.64x256x32.F32.E4M3.E4M3 R24, gdesc[UR8], R24, gsb0 ;  /* 0x03e00000081879f3 */ /* 0x000fe20008000818 */
[----:B--2---:R-:W-:Y:S05]  /*29b0*/  @!P0 BRA `(.L_x_25) ;  /* 0x0000000800808947 */ /* 0x004fea0003800000 */
[----:B------:R-:W-:Y:S02]  /*29c0*/  WARPGROUP.DEPBAR.LE gsb0, 0x0 ;  /* 0x00008000000079c5 */ /* 0x000fe40000010000 */
[----:B------:R-:W-:-:S01]  /*29d0*/  FADD R227, RZ, R25 ;  /* 0x00000019ffe37221 */ /* 0x000fc20000000000 */
[----:B------:R-:W-:Y:S01]  /*29e0*/  FADD R228, RZ, R24 ;  /* 0x00000018ffe47221 */ /* 0x000fe20000000000 */
[----:B------:R-:W-:-:S01]  /*29f0*/  FADD R226, RZ, R26 ;  /* 0x0000001affe27221 */ /* 0x000fc20000000000 */
[----:B------:R-:W-:Y:S01]  /*2a00*/  FADD R225, RZ, R27 ;  /* 0x0000001bffe17221 */ /* 0x000fe20000000000 */
[----:B------:R-:W-:-:S01]  /*2a10*/  FADD R224, RZ, R28 ;  /* 0x0000001cffe07221 */ /* 0x000fc20000000000 */
[----:B------:R0:W-:Y:S01]  /*2a20*/  STL [R1+0xa0], R227 ;  /* 0x0000a0e301007387 */ /* 0x0001e20000100800 */
[----:B------:R-:W-:-:S01]  /*2a30*/  FADD R223, RZ, R29 ;  /* 0x0000001dffdf7221 */ /* 0x000fc20000000000 */
[----:B------:R-:W-:Y:S01]  /*2a40*/  FADD R222, RZ, R30 ;  /* 0x0000001effde7221 */ /* 0x000fe20000000000 */
[----:B------:R-:W-:-:S01]  /*2a50*/  FADD R221, RZ, R31 ;  /* 0x0000001fffdd7221 */ /* 0x000fc20000000000 */
[----:B------:R-:W-:Y:S01]  /*2a60*/  FADD R220, RZ, R32 ;  /* 0x00000020ffdc7221 */ /* 0x000fe20000000000 */
[----:B------:R-:W-:-:S01]  /*2a70*/  FADD R219, RZ, R33 ;  /* 0x00000021ffdb7221 */ /* 0x000fc20000000000 */
[----:B------:R-:W-:Y:S01]  /*2a80*/  FADD R218, RZ, R34 ;  /* 0x00000022ffda7221 */ /* 0x000fe20000000000 */
[----:B------:R-:W-:-:S01]  /*2a90*/  FADD R217, RZ, R35 ;  /* 0x00000023ffd97221 */ /* 0x000fc20000000000 */
[----:B------:R-:W-:Y:S01]  /*2aa0*/  FADD R216, RZ, R36 ;  /* 0x00000024ffd87221 */ /* 0x000fe20000000000 */
[----:B------:R-:W-:-:S01]  /*2ab0*/  FADD R215, RZ, R37 ;  /* 0x00000025ffd77221 */ /* 0x000fc20000000000 */
[----:B0-----:R-:W-:Y:S01]  /*2ac0*/  FADD R227, RZ, R124 ;  /* 0x0000007cffe37221 */ /* 0x001fe20000000000 */
[----:B------:R-:W-:-:S01]  /*2ad0*/  FADD R214, RZ, R38 ;  /* 0x00000026ffd67221 */ /* 0x000fc20000000000 */
[----:B------:R-:W-:Y:S01]  /*2ae0*/  FADD R213, RZ, R39 ;  /* 0x00000027ffd57221 */ /* 0x000fe20000000000 */
[----:B------:R-:W-:-:S01]  /*2af0*/  FADD R212, RZ, R40 ;  /* 0x00000028ffd47221 */ /* 0x000fc20000000000 */
[----:B------:R-:W-:Y:S01]  /*2b00*/  FADD R211, RZ, R41 ;  /* 0x00000029ffd37221 */ /* 0x000fe20000000000 */
[----:B------:R0:W-:Y:S01]  /*2b10*/  STL [R1], R227 ;  /* 0x000000e301007387 */ /* 0x0001e20000100800 */
        /* <DEDUP_REMOVED lines=94> */
[----:B0-----:R-:W-:-:S05]  /*3100*/  FADD R227, RZ, R131 ;  /* 0x00000083ffe37221 */ /* 0x001fca0000000000 */
[----:B------:R0:W-:Y:S02]  /*3110*/  STL [R1+0x1c], R227 ;  /* 0x00001ce301007387 */ /* 0x0001e40000100800 */
        /* <DEDUP_REMOVED lines=39> */
[----:B------:R0:W-:Y:S04]  /*3390*/  STL [R1+0x6c], R227 ;  /* 0x00006ce301007387 */ /* 0x0001e80000100800 */
[----:B0-----:R0:W5:Y:S01]  /*33a0*/  LDL.LU R227, [R1+0xa0] ;  /* 0x0000a00001e37983 */ /* 0x0011620000300800 */
[----:B------:R-:W-:-:S05]  /*33b0*/  UMOV UR6, URZ ;  /* 0x0000003f00067c82 */ /* 0x000fca0008000000 */
.L_x_25:
[----:B------:R-:W-:Y:S01]  /*33c0*/  UIADD3 UR23, UR5, 0x1, URZ ;  /* 0x0000000105177890 */ /* 0x000fe2000fffe03f */
[----:B------:R-:W-:-:S03]  /*33d0*/  UMOV UR8, 0x1 ;  /* 0x0000000100087882 */ /* 0x000fc60000000000 */
[----:B------:R-:W-:-:S04]  /*33e0*/  UISETP.NE.AND UP0, UPT, UR23, 0x5, UPT ;  /* 0x000000051700788c */ /* 0x000fc8000bf05270 */
[----:B------:R-:W-:Y:S02]  /*33f0*/  USEL UR24, URZ, 0x1, UP0 ;  /* 0x000000013f187887 */ /* 0x000fe40008000000 */
[----:B------:R-:W-:Y:S02]  /*3400*/  USEL UR23, UR23, URZ, UP0 ;  /* 0x0000003f17177287 */ /* 0x000fe40008000000 */
[----:B------:R-:W-:-:S12]  /*3410*/  ULOP3.LUT UR24, UR4, UR24, URZ, 0x3c, !UPT ;  /* 0x0000001804187292 */ /* 0x000fd8000f8e3c3f */
.L_x_20:
[----:B------:R-:W-:-:S06]  /*3420*/  UISETP.GE.AND UP0, UPT, UR19, 0x1, UPT ;  /* 0x000000011300788c */ /* 0x000fcc000bf06270 */
[----:B------:R-:W-:-:S13]  /*3430*/  PLOP3.LUT P0, PT, PT, PT, UP0, 0x80, 0x0 ;  /* 0x000000000000781c */ /* 0x000fda0003f0f008 */
[----:B------:R-:W-:Y:S05]  /*3440*/  @!P0 BRA `(.L_x_26) ;  /* 0x0000001000dc8947 */ /* 0x000fea0003800000 */
[----:B------:R-:W-:Y:S01]  /*3450*/  UMOV UR25, UR19 ;  /* 0x0000001300197c82 */ /* 0x000fe20008000000 */
[----:B------:R-:W-:Y:S01]  /*3460*/  UMOV UR33, UR5 ;  /* 0x0000000500217c82 */ /* 0x000fe20008000000 */
[----:B------:R-:W-:-:S05]  /*3470*/  ULDC UR35, c[0x0][0x50c] ;  /* 0x0001430000237ab9 */ /* 0x000fca0000000800 */
.L_x_34:
[----:B------:R-:W-:-:S06]  /*3480*/  UISETP.NE.AND UP0, UPT, UR30, 0x3, UPT ;  /* 0x000000031e00788c */ /* 0x000fcc000bf05270 */
[----:B------:R-:W-:-:S13]  /*3490*/  PLOP3.LUT P1, PT, PT, PT, UP0, 0x80, 0x0 ;  /* 0x000000000000781c */ /* 0x000fda0003f2f008 */
[----:B-----5:R-:W-:Y:S05]  /*34a0*/  @!P1 BRA `(.L_x_27) ;  /* 0x0000000000049947 */ /* 0x020fea0003800000 */
[----:B------:R-:W-:Y:S01]  /*34b0*/  BPT.TRAP 0x1 ;  /* 0x000000040000795c */ /* 0x000fe20000300000 */
.L_x_27:
[----:B------:R-:W-:Y:S01]  /*34c0*/  ULEA UR9, UR23, UR22, 0x3 ;  /* 0x0000001617097291 */ /* 0x000fe2000f8e183f */
[----:B------:R-:W-:-:S05]  /*34d0*/  IMAD.U32 R229, RZ, RZ, UR24 ;  /* 0x00000018ffe57e24 */ /* 0x000fca000f8e00ff */
[----:B------:R-:W-:-:S04]  /*34e0*/  SHF.L.U32 R229, R229, 0x1f, RZ ;  /* 0x0000001fe5e57819 */ /* 0x000fc800000006ff */
[----:B------:R1:W2:Y:S01]  /*34f0*/  SYNCS.PHASECHK.TRANS64.TRYWAIT P0, [UR9], R229 ;  /* 0x000000e5ff0075a7 */ /* 0x0002a20008000149 */
[----:B------:R-:W-:Y:S05]  /*3500*/  @!P1 BRA `(.L_x_28) ;  /* 0x0000000000049947 */ /* 0x000fea0003800000 */
[----:B------:R-:W-:Y:S01]  /*3510*/  BPT.TRAP 0x1 ;  /* 0x000000040000795c */ /* 0x000fe20000300000 */
.L_x_28:
[----:B--2---:R-:W-:Y:S05]  /*3520*/  @P0 BRA `(.L_x_29) ;  /* 0x0000000000080947 */ /* 0x004fea0003800000 */
[----:B------:R-:W2:Y:S02]  /*3530*/  SYNCS.PHASECHK.TRANS64.TRYWAIT P0, [UR9], R229 ;  /* 0x000000e5ff0075a7 */ /* 0x000ea40008000149 */
[----:B--2---:R-:W-:Y:S05]  /*3540*/  @!P0 BRA `(.L_x_30) ;  /* 0x000000cc00e08947 */ /* 0x004fea0003800000 */
.L_x_29:
[----:B------:R-:W-:Y:S01]  /*3550*/  UIADD3 UR9, UR22, 0x180, URZ ;  /* 0x0000018016097890 */ /* 0x000fe2000fffe03f */
[----:B------:R-:W-:Y:S01]  /*3560*/  WARPGROUP.ARRIVE ;  /* 0x00000000000079c5 */ /* 0x000fe20000000000 */
[----:B------:R-:W-:Y:S02]  /*3570*/  UIADD3 UR10, UR22, 0xa180, URZ ;  /* 0x0000a180160a7890 */ /* 0x000fe4000fffe03f */
[----:B------:R-:W-:Y:S02]  /*3580*/  USHF.R.U32.HI UR9, URZ, 0x4, UR9 ;  /* 0x000000043f097899 */ /* 0x000fe40008011609 */
[----:B------:R-:W-:Y:S02]  /*3590*/  USHF.R.U32.HI UR10, URZ, 0x4, UR10 ;  /* 0x000000043f0a7899 */ /* 0x000fe4000801160a */
[----:B------:R-:W-:Y:S02]  /*35a0*/  UISETP.NE.AND UP0, UPT, UR7, URZ, UPT ;  /* 0x0000003f0700728c */ /* 0x000fe4000bf05270 */
[----:B------:R-:W-:-:S02]  /*35b0*/  ULOP3.LUT UR9, UR9, 0x3fff, URZ, 0xc0, !UPT ;  /* 0x00003fff09097892 */ /* 0x000fc4000f8ec03f */
[----:B------:R-:W-:Y:S02]  /*35c0*/  ULOP3.LUT UR10, UR10, 0x3fff, URZ, 0xc0, !UPT ;  /* 0x00003fff0a0a7892 */ /* 0x000fe4000f8ec03f */
[----:B------:R-:W-:Y:S02]  /*35d0*/  USEL UR8, UR8, URZ, !UP0 ;  /* 0x0000003f08087287 */ /* 0x000fe4000c000000 */
[----:B------:R-:W-:Y:S02]  /*35e0*/  ULOP3.LUT UR7, UR9, 0x10000, URZ, 0xfc, !UPT ;  /* 0x0001000009077892 */ /* 0x000fe4000f8efc3f */
[----:B------:R-:W-:Y:S02]  /*35f0*/  ULOP3.LUT UR10, UR10, 0x10000, URZ, 0xfc, !UPT ;  /* 0x000100000a0a7892 */ /* 0x000fe4000f8efc3f */
[----:B------:R-:W-:Y:S02]  /*3600*/  UISETP.NE.U32.AND UP0, UPT, UR8, URZ, UPT ;  /* 0x0000003f0800728c */ /* 0x000fe4000bf05070 */
[----:B------:R-:W-:-:S02]  /*3610*/  ULEA UR7, UR23, UR7, 0x9 ;  /* 0x0000000717077291 */ /* 0x000fc4000f8e483f */
[----:B------:R-:W-:Y:S01]  /*3620*/  ULEA UR34, UR23, UR10, 0xb ;  /* 0x0000000a17227291 */ /* 0x000fe2000f8e583f */
[----:B------:R-:W-:Y:S01]  /*3630*/  UMOV UR9, 0x40000040 ;  /* 0x4000004000097882 */ /* 0x000fe20000000000 */
[----:B------:R-:W-:Y:S01]  /*3640*/  UMOV UR11, 0x40000040 ;  /* 0x40000040000b7882 */ /* 0x000fe20000000000 */
[----:B------:R-:W-:Y:S02]  /*3650*/  UIADD3 UR6, UR6, 0x4, URZ ;  /* 0x0000000406067890 */ /* 0x000fe4000fffe03f */
[----:B------:R-:W-:Y:S02]  /*3660*/  UMOV UR8, UR7 ;  /* 0x0000000700087c82 */ /* 0x000fe40008000000 */
[----:B------:R-:W-:Y:S02]  /*3670*/  UMOV UR10, UR34 ;  /* 0x00000022000a7c82 */ /* 0x000fe40008000000 */
[----:B------:R-:W-:Y:S01]  /*3680*/  QGMMA.64x256x32.F32.E4M3.E4M3 R24, gdesc[UR8], R24, UP0 ;  /* 0x03e00000081879f3 */ /* 0x000fe2000bf00818 */
[----:B------:R-:W-:-:S02]  /*3690*/  UIADD3 UR8, UR7, 0x2, URZ ;  /* 0x0000000207087890 */ /* 0x000fc4000fffe03f */
[----:B------:R-:W-:Y:S01]  /*36a0*/  UIADD3 UR10, UR34, 0x2, URZ ;  /* 0x00000002220a7890 */ /* 0x000fe2000fffe03f */
[----:B------:R-:W-:Y:S01]  /*36b0*/  UMOV UR9, 0x40000040 ;  /* 0x4000004000097882 */ /* 0x000fe20000000000 */
[----:B------:R-:W-:Y:S01]  /*36c0*/  UMOV UR11, 0x40000040 ;  /* 0x40000040000b7882 */ /* 0x000fe20000000000 */
[----:B------:R-:W-:-:S15]  /*36d0*/  UISETP.NE.AND UP0, UPT, UR6, UR35, UPT ;  /* 0x000000230600728c */ /* 0x000fde000bf05270 */
[----:B------:R-:W-:-:S07]  /*36e0*/  NOP ;  /* 0x0000000000007918 */ /* 0x000fce0000000000 */
[----:B------:R-:W-:Y:S01]  /*36f0*/  QGMMA.64x256x32.F32.E4M3.E4M3 R24, gdesc[UR8], R24 ;  /* 0x03e00000081879f3 */ /* 0x000fe20008700818 */
[----:B------:R-:W-:Y:S02]  /*3700*/  UIADD3 UR8, UR7, 0x4, URZ ;  /* 0x0000000407087890 */ /* 0x000fe4000fffe03f */
[----:B------:R-:W-:Y:S01]  /*3710*/  UIADD3 UR10, UR34, 0x4, URZ ;  /* 0x00000004220a7890 */ /* 0x000fe2000fffe03f */
[----:B------:R-:W-:Y:S01]  /*3720*/  UMOV UR9, 0x40000040 ;  /* 0x4000004000097882 */ /* 0x000fe20000000000 */
[----:B------:R-:W-:-:S15]  /*3730*/  UMOV UR11, 0x40000040 ;  /* 0x40000040000b7882 */ /* 0x000fde0000000000 */
[----:B------:R-:W-:-:S08]  /*3740*/  NOP ;  /* 0x0000000000007918 */ /* 0x000fd00000000000 */
[----:B------:R-:W-:Y:S01]  /*3750*/  QGMMA.64x256x32.F32.E4M3.E4M3 R24, gdesc[UR8], R24 ;  /* 0x03e00000081879f3 */ /* 0x000fe20008700818 */
[----:B------:R-:W-:Y:S02]  /*3760*/  UIADD3 UR8, UR7, 0x6, URZ ;  /* 0x0000000607087890 */ /* 0x000fe4000fffe03f */
[----:B------:R-:W-:Y:S01]  /*3770*/  UIADD3 UR10, UR34, 0x6, URZ ;  /* 0x00000006220a7890 */ /* 0x000fe2000fffe03f */
[----:B------:R-:W-:Y:S01]  /*3780*/  UMOV UR9, 0x40000040 ;  /* 0x4000004000097882 */ /* 0x000fe20000000000 */
[----:B------:R-:W-:Y:S01]  /*3790*/  UMOV UR11, 0x40000040 ;  /* 0x40000040000b7882 */ /* 0x000fe20000000000 */
[----:B------:R-:W-:-:S06]  /*37a0*/  USEL UR7, URZ, 0x1, UP0 ;  /* 0x000000013f077887 */ /* 0x000fcc0008000000 */
[----:B------:R-:W-:-:S15]  /*37b0*/  ISETP.NE.AND P0, PT, RZ, UR7, PT ;  /* 0x00000007ff007c0c */ /* 0x000fde000bf05270 */
[----:B------:R-:W-:-:S01]  /*37c0*/  NOP ;  /* 0x0000000000007918 */ /* 0x000fc20000000000 */
[----:B------:R-:W-:Y:S03]  /*37d0*/  QGMMA.64x256x32.F32.E4M3.E4M3 R24, gdesc[UR8], R24, gsb0 ;  /* 0x03e00000081879f3 */ /* 0x000fe60008000818 */
[----:B------:R-:W-:Y:S02]  /*37e0*/  WARPGROUP.DEPBAR.LE gsb0, 0x1 ;  /* 0x00008000000079c5 */ /* 0x000fe40000010100 */
[----:B------:R-:W-:Y:S05]  /*37f0*/  @!P0 BRA `(.L_x_31) ;  /* 0x0000000c00708947 */ /* 0x000fea0003800000 */
[----:B------:R-:W-:Y:S02]  /*3800*/  WARPGROUP.DEPBAR.LE gsb0, 0x0 ;  /* 0x00008000000079c5 */ /* 0x000fe40000010000 */
[----:B-----5:R-:W-:-:S01]  /*3810*/  FADD R227, R25, R227 ;  /* 0x000000e319e37221 */ /* 0x020fc20000000000 */
[----:B------:R-:W-:Y:S01]  /*3820*/  FADD R226, R26, R226 ;  /* 0x000000e21ae27221 */ /* 0x000fe20000000000 */
[----:B------:R-:W-:-:S01]  /*3830*/  FADD R225, R27, R225 ;  /* 0x000000e11be17221 */ /* 0x000fc20000000000 */
[----:B------:R-:W-:Y:S01]  /*3840*/  FADD R224, R28, R224 ;  /* 0x000000e01ce07221 */ /* 0x000fe20000000000 */
[----:B------:R-:W-:-:S01]  /*3850*/  FADD R223, R29, R223 ;  /* 0x000000df1ddf7221 */ /* 0x000fc20000000000 */
[----:B------:R2:W-:Y:S01]  /*3860*/  STL [R1+0xa0], R227 ;  /* 0x0000a0e301007387 */ /* 0x0005e20000100800 */
[----:B------:R-:W-:-:S01]  /*3870*/  FADD R222, R30, R222 ;  /* 0x000000de1ede7221 */ /* 0x000fc20000000000 */
[----:B------:R-:W-:Y:S01]  /*3880*/  FADD R221, R31, R221 ;  /* 0x000000dd1fdd7221 */ /* 0x000fe20000000000 */
[----:B------:R-:W-:-:S01]  /*3890*/  FADD R220, R32, R220 ;  /* 0x000000dc20dc7221 */ /* 0x000fc20000000000 */
[----:B------:R-:W-:Y:S01]  /*38a0*/  FADD R219, R33, R219 ;  /* 0x000000db21db7221 */ /* 0x000fe20000000000 */
[----:B------:R-:W-:-:S01]  /*38b0*/  FADD R218, R34, R218 ;  /* 0x000000da22da7221 */ /* 0x000fc20000000000 */
[----:B------:R-:W-:Y:S01]  /*38c0*/  FADD R217, R35, R217 ;  /* 0x000000d923d97221 */ /* 0x000fe20000000000 */
[----:B------:R-:W-:-:S01]  /*38d0*/  FADD R216, R36, R216 ;  /* 0x000000d824d87221 */ /* 0x000fc20000000000 */
[----:B------:R-:W-:Y:S01]  /*38e0*/  FADD R215, R37, R215 ;  /* 0x000000d725d77221 */ /* 0x000fe20000000000 */
[----:B------:R-:W-:-:S01]  /*38f0*/  FADD R214, R38, R214 ;  /* 0x000000d626d67221 */ /* 0x000fc20000000000 */
[----:B--2---:R-:W2:Y:S01]  /*3900*/  LDL.LU R227, [R1+0x28] ;  /* 0x0000280001e37983 */ /* 0x004ea20000300800 */
[----:B------:R-:W-:-:S01]  /*3910*/  FADD R213, R39, R213 ;  /* 0x000000d527d57221 */ /* 0x000fc20000000000 */
[----:B------:R-:W-:Y:S01]  /*3920*/  FADD R212, R40, R212 ;  /* 0x000000d428d47221 */ /* 0x000fe20000000000 */
[----:B------:R-:W-:-:S01]  /*3930*/  FADD R211, R41, R211 ;  /* 0x000000d329d37221 */ /* 0x000fc20000000000 */
[----:B------:R3:W-:Y:S01]  /*3940*/  STL [R1+0xa4], R226 ;  /* 0x0000a4e201007387 */ /* 0x0007e20000100800 */
[----:B------:R-:W-:-:S03]  /*3950*/  FADD R228, R24, R228 ;  /* 0x000000e418e47221 */ /* 0x000fc60000000000 */
[----:B---3--:R-:W3:Y:S04]  /*3960*/  LDL.LU R226, [R1+0x24] ;  /* 0x0000240001e27983 */ /* 0x008ee80000300800 */
[----:B------:R4:W-:Y:S04]  /*3970*/  STL [R1+0xa8], R225 ;  /* 0x0000a8e101007387 */ /* 0x0009e80000100800 */
[----:B----4-:R-:W4:Y:S04]  /*3980*/  LDL.LU R225, [R1+0x20] ;  /* 0x0000200001e17983 */ /* 0x010f280000300800 */
[----:B------:R0:W-:Y:S04]  /*3990*/  STL [R1+0xac], R224 ;  /* 0x0000ace001007387 */ /* 0x0001e80000100800 */
[----:B0-----:R-:W4:Y:S04]  /*39a0*/  LDL.LU R224, [R1+0x1c] ;  /* 0x00001c0001e07983 */ /* 0x001f280000300800 */
        /* <DEDUP_REMOVED lines=13> */
[----:B0-----:R-:W4:Y:S04]  /*3a80*/  LDL.LU R217, [R1] ;  /* 0x0000000001d97983 */ /* 0x001f280000300800 */
[----:B------:R-:W-:Y:S04]  /*3a90*/  STL [R1+0xcc], R216 ;  /* 0x0000ccd801007387 */ /* 0x000fe80000100800 */
[----:B------:R-:W-:Y:S04]  /*3aa0*/  STL [R1+0xd0], R215 ;  /* 0x0000d0d701007387 */ /* 0x000fe80000100800 */
[----:B------:R-:W-:Y:S04]  /*3ab0*/  STL [R1+0xd4], R214 ;  /* 0x0000d4d601007387 */ /* 0x000fe80000100800 */
[----:B------:R-:W-:Y:S04]  /*3ac0*/  STL [R1+0xd8], R213 ;  /* 0x0000d8d501007387 */ /* 0x000fe80000100800 */
[----:B------:R-:W-:Y:S04]  /*3ad0*/  STL [R1+0xdc], R212 ;  /* 0x0000dcd401007387 */ /* 0x000fe80000100800 */
[----:B------:R0:W-:Y:S01]  /*3ae0*/  STL [R1+0xe0], R211 ;  /* 0x0000e0d301007387 */ /* 0x0001e20000100800 */
[----:B--2---:R-:W-:-:S01]  /*3af0*/  FADD R227, R134, R227 ;  /* 0x000000e386e37221 */ /* 0x004fc20000000000 */
[----:B---3--:R-:W-:Y:S01]  /*3b00*/  FADD R226, R133, R226 ;  /* 0x000000e285e27221 */ /* 0x008fe20000000000 */
[----:B----4-:R-:W-:-:S01]  /*3b10*/  FADD R225, R132, R225 ;  /* 0x000000e184e17221 */ /* 0x010fc20000000000 */
[----:B------:R-:W-:Y:S01]  /*3b20*/  FADD R224, R131, R224 ;  /* 0x000000e083e07221 */ /* 0x000fe20000000000 */
[----:B------:R-:W-:-:S01]  /*3b30*/  FADD R223, R130, R223 ;  /* 0x000000df82df7221 */ /* 0x000fc20000000000 */
[----:B------:R-:W-:Y:S01]  /*3b40*/  FADD R222, R129, R222 ;  /* 0x000000de81de7221 */ /* 0x000fe20000000000 */
[----:B------:R-:W-:-:S01]  /*3b50*/  FADD R221, R128, R221 ;  /* 0x000000dd80dd7221 */ /* 0x000fc20000000000 */
[----:B------:R-:W-:Y:S01]  /*3b60*/  FADD R220, R127, R220 ;  /* 0x000000dc7fdc7221 */ /* 0x000fe20000000000 */
[----:B------:R-:W-:-:S01]  /*3b70*/  FADD R219, R126, R219 ;  /* 0x000000db7edb7221 */ /* 0x000fc20000000000 */
[----:B------:R-:W-:Y:S01]  /*3b80*/  FADD R218, R125, R218 ;  /* 0x000000da7dda7221 */ /* 0x000fe20000000000 */
[----:B------:R-:W-:-:S05]  /*3b90*/  FADD R217, R124, R217 ;  /* 0x000000d97cd97221 */ /* 0x000fca0000000000 */
[----:B------:R2:W-:Y:S04]  /*3ba0*/  STL [R1], R217 ;  /* 0x000000d901007387 */ /* 0x0005e80000100800 */
[----:B------:R3:W-:Y:S04]  /*3bb0*/  STL [R1+0x4], R218 ;  /* 0x000004da01007387 */ /* 0x0007e80000100800 */
[----:B------:R4:W-:Y:S04]  /*3bc0*/  STL [R1+0x8], R219 ;  /* 0x000008db01007387 */ /* 0x0009e80000100800 */
[----:B------:R1:W-:Y:S04]  /*3bd0*/  STL [R1+0xc], R220 ;  /* 0x00000cdc01007387 */ /* 0x0003e80000100800 */
[----:B------:R1:W-:Y:S04]  /*3be0*/  STL [R1+0x10], R221 ;  /* 0x000010dd01007387 */ /* 0x0003e80000100800 */
[----:B------:R1:W-:Y:S04]  /*3bf0*/  STL [R1+0x14], R222 ;  /* 0x000014de01007387 */ /* 0x0003e80000100800 */
[----:B------:R1:W-:Y:S04]  /*3c00*/  STL [R1+0x18], R223 ;  /* 0x000018df01007387 */ /* 0x0003e80000100800 */
[----:B------:R1:W-:Y:S04]  /*3c10*/  STL [R1+0x1c], R224 ;  /* 0x00001ce001007387 */ /* 0x0003e80000100800 */
[----:B0-----:R-:W4:Y:S04]  /*3c20*/  LDL.LU R211, [R1+0x2c] ;  /* 0x00002c0001d37983 */ /* 0x001f280000300800 */
[----:B------:R0:W-:Y:S04]  /*3c30*/  STL [R1+0x20], R225 ;  /* 0x000020e101007387 */ /* 0x0001e80000100800 */
[----:B------:R-:W4:Y:S04]  /*3c40*/  LDL.LU R212, [R1+0x30] ;  /* 0x0000300001d47983 */ /* 0x000f280000300800 */
[----:B------:R0:W-:Y:S04]  /*3c50*/  STL [R1+0x24], R226 ;  /* 0x000024e201007387 */ /* 0x0001e80000100800 */
[----:B------:R-:W4:Y:S04]  /*3c60*/  LDL.LU R213, [R1+0x34] ;  /* 0x0000340001d57983 */ /* 0x000f280000300800 */
[----:B------:R0:W-:Y:S04]  /*3c70*/  STL [R1+0x28], R227 ;  /* 0x000028e301007387 */ /* 0x0001e80000100800 */
[----:B------:R-:W4:Y:S04]  /*3c80*/  LDL.LU R214, [R1+0x38] ;  /* 0x0000380001d67983 */ /* 0x000f280000300800 */
[----:B------:R-:W4:Y:S04]  /*3c90*/  LDL.LU R215, [R1+0x3c] ;  /* 0x00003c0001d77983 */ /* 0x000f280000300800 */
[----:B------:R-:W4:Y:S04]  /*3ca0*/  LDL.LU R216, [R1+0x40] ;  /* 0x0000400001d87983 */ /* 0x000f280000300800 */
[----:B--2---:R-:W2:Y:S04]  /*3cb0*/  LDL.LU R217, [R1+0x44] ;  /* 0x0000440001d97983 */ /* 0x004ea80000300800 */
[----:B---3--:R-:W3:Y:S04]  /*3cc0*/  LDL.LU R218, [R1+0x48] ;  /* 0x0000480001da7983 */ /* 0x008ee80000300800 */
[----:B----4-:R-:W4:Y:S04]  /*3cd0*/  LDL.LU R219, [R1+0x4c] ;  /* 0x00004c0001db7983 */ /* 0x010f280000300800 */
[----:B-1----:R-:W4:Y:S04]  /*3ce0*/  LDL.LU R220, [R1+0x50] ;  /* 0x0000500001dc7983 */ /* 0x002f280000300800 */
[----:B------:R-:W4:Y:S04]  /*3cf0*/  LDL.LU R221, [R1+0x54] ;  /* 0x0000540001dd7983 */ /* 0x000f280000300800 */
[----:B------:R-:W4:Y:S04]  /*3d00*/  LDL.LU R222, [R1+0x58] ;  /* 0x0000580001de7983 */ /* 0x000f280000300800 */
[----:B------:R-:W4:Y:S04]  /*3d10*/  LDL.LU R223, [R1+0x5c] ;  /* 0x00005c0001df7983 */ /* 0x000f280000300800 */
[----:B------:R-:W4:Y:S04]  /*3d20*/  LDL.LU R224, [R1+0x60] ;  /* 0x0000600001e07983 */ /* 0x000f280000300800 */
[----:B0-----:R-:W4:Y:S04]  /*3d30*/  LDL.LU R225, [R1+0x64] ;  /* 0x0000640001e17983 */ /* 0x001f280000300800 */
[----:B------:R-:W4:Y:S04]  /*3d40*/  LDL.LU R226, [R1+0x68] ;  /* 0x0000680001e27983 */ /* 0x000f280000300800 */
[----:B------:R-:W4:Y:S01]  /*3d50*/  LDL.LU R227, [R1+0x6c] ;  /* 0x00006c0001e37983 */ /* 0x000f220000300800 */
[----:B------:R-:W-:-:S05]  /*3d60*/  FADD R211, R135, R211 ;  /* 0x000000d387d37221 */ /* 0x000fca0000000000 */
[----:B------:R0:W-:Y:S01]  /*3d70*/  STL [R1+0x2c], R211 ;  /* 0x00002cd301007387 */ /* 0x0001e20000100800 */
[----:B------:R-:W-:-:S03]  /*3d80*/  FADD R212, R136, R212 ;  /* 0x000000d488d47221 */ /* 0x000fc60000000000 */
[----:B0-----:R0:W5:Y:S01]  /*3d90*/  LDL.LU R211, [R1+0xe0] ;  /* 0x0000e00001d37983 */ /* 0x0011620000300800 */
[----:B------:R-:W-:-:S03]  /*3da0*/  FADD R213, R137, R213 ;  /* 0x000000d589d57221 */ /* 0x000fc60000000000 */
[----:B------:R1:W-:Y:S01]  /*3db0*/  STL [R1+0x30], R212 ;  /* 0x000030d401007387 */ /* 0x0003e20000100800 */
[----:B------:R-:W-:-:S01]  /*3dc0*/  FADD R214, R138, R214 ;  /* 0x000000d68ad67221 */ /* 0x000fc20000000000 */
[----:B------:R-:W-:Y:S02]  /*3dd0*/  FADD R215, R139, R215 ;  /* 0x000000d78bd77221 */ /* 0x000fe40000000000 */
[----:B-1----:R0:W5:Y:S01]  /*3de0*/  LDL.LU R212, [R1+0xdc] ;  /* 0x0000dc0001d47983 */ /* 0x0021620000300800 */
[----:B------:R-:W-:-:S03]  /*3df0*/  FADD R216, R140, R216 ;  /* 0x000000d88cd87221 */ /* 0x000fc60000000000 */
[----:B------:R1:W-:Y:S01]  /*3e00*/  STL [R1+0x34], R213 ;  /* 0x000034d501007387 */ /* 0x0003e20000100800 */
[----:B--2---:R-:W-:-:S03]  /*3e10*/  FADD R217, R141, R217 ;  /* 0x000000d98dd97221 */ /* 0x004fc60000000000 */
[----:B-1----:R0:W5:Y:S01]  /*3e20*/  LDL.LU R213, [R1+0xd8] ;  /* 0x0000d80001d57983 */ /* 0x0021620000300800 */
[----:B---3--:R-:W-:-:S03]  /*3e30*/  FADD R218, R142, R218 ;  /* 0x000000da8eda7221 */ /* 0x008fc60000000000 */
[----:B------:R1:W-:Y:S01]  /*3e40*/  STL [R1+0x38], R214 ;  /* 0x000038d601007387 */ /* 0x0003e20000100800 */
[----:B----4-:R-:W-:-:S01]  /*3e50*/  FADD R219, R143, R219 ;  /* 0x000000db8fdb7221 */ /* 0x010fc20000000000 */
[----:B------:R-:W-:Y:S02]  /*3e60*/  FADD R220, R144, R220 ;  /* 0x000000dc90dc7221 */ /* 0x000fe40000000000 */
[----:B-1----:R0:W5:Y:S04]  /*3e70*/  LDL.LU R214, [R1+0xd4] ;  /* 0x0000d40001d67983 */ /* 0x0021680000300800 */
[----:B------:R1:W-:Y:S01]  /*3e80*/  STL [R1+0x3c], R215 ;  /* 0x00003cd701007387 */ /* 0x0003e20000100800 */
[----:B------:R-:W-:-:S01]  /*3e90*/  FADD R221, R145, R221 ;  /* 0x000000dd91dd7221 */ /* 0x000fc20000000000 */
[----:B------:R-:W-:-:S02]  /*3ea0*/  FADD R222, R146, R222 ;  /* 0x000000de92de7221 */ /* 0x000fc40000000000 */
[----:B-1----:R0:W5:Y:S04]  /*3eb0*/  LDL.LU R215, [R1+0xd0] ;  /* 0x0000d00001d77983 */ /* 0x0021680000300800 */
[----:B------:R1:W-:Y:S01]  /*3ec0*/  STL [R1+0x40], R216 ;  /* 0x000040d801007387 */ /* 0x0003e20000100800 */
[----:B------:R-:W-:-:S03]  /*3ed0*/  FADD R223, R147, R223 ;  /* 0x000000df93df7221 */ /* 0x000fc60000000000 */
        /* <DEDUP_REMOVED lines=13> */
[----:B------:R1:W-:Y:S04]  /*3fb0*/  STL [R1+0x54], R221 ;  /* 0x000054dd01007387 */ /* 0x0003e80000100800 */
        /* <DEDUP_REMOVED lines=12> */
[----:B-1----:R0:W5:Y:S01]  /*4080*/  LDL.LU R227, [R1+0xa0] ;  /* 0x0000a00001e37983 */ /* 0x0021620000300800 */
        /* <DEDUP_REMOVED lines=82> */
[----:B0-----:R-:W-:-:S06]  /*45b0*/  UMOV UR6, URZ ;  /* 0x0000003f00067c82 */ /* 0x001fcc0008000000 */
.L_x_31:
[----:B------:R-:W-:Y:S05]  /*45c0*/  @!P1 BRA `(.L_x_32) ;  /* 0x0000000000049947 */ /* 0x000fea0003800000 */
[----:B------:R-:W-:Y:S01]  /*45d0*/  BPT.TRAP 0x1 ;  /* 0x000000040000795c */ /* 0x000fe20000300000 */
.L_x_32:
[----:B------:R2:W-:Y:S04]  /*45e0*/  STL [R1+0xa4], R2 ;  /* 0x0000a40201007387 */ /* 0x0005e80000100800 */
[----:B--2---:R-:W2:Y:S04]  /*45f0*/  LDL R2, [R1+0x70] ;  /* 0x0000700001027983 */ /* 0x004ea80000100800 */
[----:B-----5:R3:W-:Y:S04]  /*4600*/  STL [R1+0xa0], R0 ;  /* 0x0000a00001007387 */ /* 0x0207e80000100800 */
[----:B---3--:R-:W3:Y:S01]  /*4610*/  LDL R0, [R1+0x78] ;  /* 0x0000780001007983 */ /* 0x008ee20000100800 */
[----:B-1----:R-:W-:Y:S01]  /*4620*/  IMAD.U32 R229, RZ, RZ, UR33 ;  /* 0x00000021ffe57e24 */ /* 0x002fe2000f8e00ff */
[----:B--2---:R-:W-:-:S02]  /*4630*/  ISETP.NE.AND P0, PT, R2, RZ, PT ;  /* 0x000000ff0200720c */ /* 0x004fc40003f05270 */
[----:B------:R1:W5:Y:S11]  /*4640*/  LDL.LU R2, [R1+0xa4] ;  /* 0x0000a40001027983 */ /* 0x0003760000300800 */
[----:B------:R-:W-:-:S05]  /*4650*/  @P0 LEA R229, R229, UR22, 0x3 ;  /* 0x00000016e5e50c11 */ /* 0x000fca000f8e18ff */
[----:B------:R-:W-:-:S05]  /*4660*/  @P0 VIADD R229, R229, 0x28 ;  /* 0x00000028e5e50836 */ /* 0x000fca0000000000 */
[----:B---3--:R-:W-:Y:S02]  /*4670*/  @P0 PRMT R229, R0, 0x654, R229 ;  /* 0x0000065400e50816 */ /* 0x008fe400000000e5 */
[----:B------:R1:W5:Y:S01]  /*4680*/  LDL.LU R0, [R1+0xa0] ;  /* 0x0000a00001007983 */ /* 0x0003620000300800 */
[----:B------:R-:W-:Y:S01]  /*4690*/  UISETP.GT.U32.AND UP0, UPT, UR15, 0x1, UPT ;  /* 0x000000010f00788c */ /* 0x000fe2000bf04070 */
[----:B------:R1:W-:Y:S05]  /*46a0*/  @P0 SYNCS.ARRIVE.TRANS64.RED.A1T0 RZ, [R229+URZ], RZ ;  /* 0x000000ffe5ff09a7 */ /* 0x0003ea000810043f */
[----:B------:R-:W-:-:S13]  /*46b0*/  PLOP3.LUT P0, PT, PT, PT, UP0, 0x80, 0x0 ;  /* 0x000000000000781c */ /* 0x000fda0003f0f008 */
[----:B-1----:R-:W-:Y:S05]  /*46c0*/  @P0 BRA `(.L_x_33) ;  /* 0x0000000000040947 */ /* 0x002fea0003800000 */
[----:B------:R-:W-:Y:S01]  /*46d0*/  BPT.TRAP 0x1 ;  /* 0x000000040000795c */ /* 0x000fe20000300000 */
.L_x_33:
[----:B------:R-:W-:Y:S02]  /*46e0*/  UISETP.GT.AND UP2, UPT, UR25, 0x1, UPT ;  /* 0x000000011900788c */ /* 0x000fe4000bf44270 */
[----:B------:R-:W-:Y:S02]  /*46f0*/  UIADD3 UR23, UR23, 0x1, URZ ;  /* 0x0000000117177890 */ /* 0x000fe4000fffe03f */
[----:B------:R-:W-:Y:S02]  /*4700*/  UIADD3 UR33, UR33, 0x1, URZ ;  /* 0x0000000121217890 */ /* 0x000fe4000fffe03f */
[----:B------:R-:W-:Y:S01]  /*4710*/  PLOP3.LUT P0, PT, PT, PT, UP2, 0x80, 0x0 ;  /* 0x000000000000781c */ /* 0x000fe20003f0f028 */
[----:B------:R-:W-:Y:S02]  /*4720*/  UISETP.NE.AND UP0, UPT, UR23, 0x5, UPT ;  /* 0x000000051700788c */ /* 0x000fe4000bf05270 */
[----:B------:R-:W-:Y:S02]  /*4730*/  UIADD3 UR9, UR25, -0x1, URZ ;  /* 0xffffffff19097890 */ /* 0x000fe4000fffe03f */
[----:B------:R-:W-:-:S02]  /*4740*/  USEL UR8, URZ, 0x1, UP0 ;  /* 0x000000013f087887 */ /* 0x000fc40008000000 */
[----:B------:R-:W-:Y:S02]  /*4750*/  UISETP.NE.AND UP1, UPT, UR33, 0x5, UPT ;  /* 0x000000052100788c */ /* 0x000fe4000bf25270 */
[----:B------:R-:W-:Y:S02]  /*4760*/  ULOP3.LUT UR24, UR24, UR8, URZ, 0x3c, !UPT ;  /* 0x0000000818187292 */ /* 0x000fe4000f8e3c3f */
[----:B------:R-:W-:Y:S02]  /*4770*/  USEL UR23, UR23, URZ, UP0 ;  /* 0x0000003f17177287 */ /* 0x000fe40008000000 */
[----:B------:R-:W-:Y:S01]  /*4780*/  USEL UR33, UR33, URZ, UP1 ;  /* 0x0000003f21217287 */ /* 0x000fe20008800000 */
[----:B------:R-:W-:Y:S01]  /*4790*/  UMOV UR8, 0x1 ;  /* 0x0000000100087882 */ /* 0x000fe20000000000 */
[----:B------:R-:W-:Y:S01]  /*47a0*/  UMOV UR25, UR9 ;  /* 0x0000000900197c82 */ /* 0x000fe20008000000 */
[----:B------:R-:W-:Y:S09]  /*47b0*/  @P0 BRA `(.L_x_34) ;  /* 0xffffffec00300947 */ /* 0x000ff2000383ffff */
.L_x_26:
[----:B------:R-:W-:-:S04]  /*47c0*/  UISETP.NE.AND UP0, UPT, UR6, URZ, UPT ;  /* 0x0000003f0600728c */ /* 0x000fc8000bf05270 */
[----:B------:R-:W-:-:S06]  /*47d0*/  USEL UR6, URZ, 0x1, !UP0 ;  /* 0x000000013f067887 */ /* 0x000fcc000c000000 */
[----:B------:R-:W-:-:S13]  /*47e0*/  ISETP.NE.AND P0, PT, RZ, UR6, PT ;  /* 0x00000006ff007c0c */ /* 0x000fda000bf05270 */
[----:B------:R-:W-:Y:S05]  /*47f0*/  @!P0 BRA `(.L_x_35) ;  /* 0x0000000c00c48947 */ /* 0x000fea0003800000 */
[----:B------:R-:W-:Y:S02]  /*4800*/  WARPGROUP.DEPBAR.LE gsb0, 0x0 ;  /* 0x00008000000079c5 */ /* 0x000fe40000010000 */
[----:B-----5:R-:W-:Y:S01]  /*4810*/  FADD R227, R25, R227 ;  /* 0x000000e319e37221 */ /* 0x020fe20000000000 */
[----:B------:R-:W-:-:S04]  /*4820*/  FADD R228, R24, R228 ;  /* 0x000000e418e47221 */ /* 0x000fc80000000000 */
[----:B------:R1:W-:Y:S04]  /*4830*/  STL [R1+0xa0], R227 ;  /* 0x0000a0e301007387 */ /* 0x0003e80000100800 */
[----:B-1----:R-:W2:Y:S04]  /*4840*/  LDL.LU R227, [R1+0x6c] ;  /* 0x00006c0001e37983 */ /* 0x002ea80000300800 */
[----:B--2---:R1:W-:Y:S04]  /*4850*/  STL [R1+0xa4], R227 ;  /* 0x0000a4e301007387 */ /* 0x0043e80000100800 */
        /* <DEDUP_REMOVED lines=52> */
[----:B-1----:R-:W2:Y:S01]  /*4ba0*/  LDL.LU R227, [R1] ;  /* 0x0000000001e37983 */ /* 0x002ea20000300800 */
[----:B------:R-:W-:Y:S01]  /*4bb0*/  FADD R226, R26, R226 ;  /* 0x000000e21ae27221 */ /* 0x000fe20000000000 */
        /* <DEDUP_REMOVED lines=97> */
[----:B--2---:R-:W-:-:S05]  /*51d0*/  FADD R227, R124, R227 ;  /* 0x000000e37ce37221 */ /* 0x004fca0000000000 */
[----:B------:R1:W-:Y:S04]  /*51e0*/  STL [R1], R227 ;  /* 0x000000e301007387 */ /* 0x0003e80000100800 */
[----:B-1----:R-:W2:Y:S02]  /*51f0*/  LDL.LU R227, [R1+0x10c] ;  /* 0x00010c0001e37983 */ /* 0x002ea40000300800 */
[----:B--2---:R-:W-:-:S05]  /*5200*/  FADD R227, R125, R227 ;  /* 0x000000e37de37221 */ /* 0x004fca0000000000 */
[----:B------:R1:W-:Y:S04]  /*5210*/  STL [R1+0x4], R227 ;  /* 0x000004e301007387 */ /* 0x0003e80000100800 */
        /* <DEDUP_REMOVED lines=78> */
[----:B-1----:R1:W5:Y:S02]  /*5700*/  LDL.LU R227, [R1+0xa0] ;  /* 0x0000a00001e37983 */ /* 0x0023640000300800 */
.L_x_35:
[----:B------:R-:W-:-:S04]  /*5710*/  IMAD.U32 R229, RZ, RZ, UR26 ;  /* 0x0000001affe57e24 */ /* 0x000fc8000f8e00ff */
[----:B------:R2:W-:Y:S01]  /*5720*/  SYNCS.ARRIVE.TRANS64.A1T0 RZ, [R229+UR28], RZ ;  /* 0x000000ffe5ff79a7 */ /* 0x0005e2000810001c */
[----:B------:R-:W-:Y:S02]  /*5730*/  WARPGROUP.DEPBAR.LE gsb0, 0x0 ;  /* 0x00008000000079c5 */ /* 0x000fe40000010000 */
[----:B------:R-:W3:Y:S02]  /*5740*/  LDC R24, c[0x0][0x28c] ;  /* 0x0000a300ff187b82 */ /* 0x000ee40000000800 */
[----:B---3--:R-:W-:-:S13]  /*5750*/  ISETP.GE.AND P0, PT, R24, 0x1, PT ;  /* 0x000000011800780c */ /* 0x008fda0003f06270 */
[----:B--2---:R-:W-:Y:S05]  /*5760*/  @!P0 BRA `(.L_x_36) ;  /* 0x0000000000688947 */ /* 0x004fea0003800000 */
[----:B------:R-:W-:-:S06]  /*5770*/  UISETP.NE.AND UP0, UPT, UR30, 0x3, UPT ;  /* 0x000000031e00788c */ /* 0x000fcc000bf05270 */
[----:B------:R-:W-:-:S13]  /*5780*/  PLOP3.LUT P0, PT, PT, PT, UP0, 0x80, 0x0 ;  /* 0x000000000000781c */ /* 0x000fda0003f0f008 */
[----:B------:R-:W-:Y:S05]  /*5790*/  @!P0 BRA `(.L_x_37) ;  /* 0x0000000000048947 */ /* 0x000fea0003800000 */
[----:B------:R-:W-:Y:S01]  /*57a0*/  BPT.TRAP 0x1 ;  /* 0x000000040000795c */ /* 0x000fe20000300000 */
.L_x_37:
[----:B-----5:R2:W-:Y:S04]  /*57b0*/  STL [R1+0xa4], R2 ;  /* 0x0000a40201007387 */ /* 0x0205e80000100800 */
[----:B--2---:R-:W2:Y:S04]  /*57c0*/  LDL R2, [R1+0x70] ;  /* 0x0000700001027983 */ /* 0x004ea80000100800 */
[----:B------:R3:W-:Y:S04]  /*57d0*/  STL [R1+0xa0], R0 ;  /* 0x0000a00001007387 */ /* 0x0007e80000100800 */
[----:B---3--:R-:W3:Y:S01]  /*57e0*/  LDL R0, [R1+0x78] ;  /* 0x0000780001007983 */ /* 0x008ee20000100800 */
[----:B--2---:R-:W-:-:S03]  /*57f0*/  ISETP.NE.AND P0, PT, R2, RZ, PT ;  /* 0x000000ff0200720c */ /* 0x004fc60003f05270 */
[----:B------:R2:W5:Y:S10]  /*5800*/  LDL.LU R2, [R1+0xa4] ;  /* 0x0000a40001027983 */ /* 0x0005740000300800 */
[----:B------:R-:W-:-:S05]  /*5810*/  VOTEU.ANY UP0, P0 ;  /* 0x00000000003f7886 */ /* 0x000fca0000000100 */
[----:B------:R-:W-:-:S06]  /*5820*/  @UP0 UIADD3 UR6, UR19, UR5, URZ ;  /* 0x0000000513060290 */ /* 0x000fcc000fffe03f */
[----:B------:R-:W-:Y:S02]  /*5830*/  IMAD.U32 R24, RZ, RZ, UR6 ;  /* 0x00000006ff187e24 */ /* 0x000fe4000f8e00ff */
[----:B------:R-:W-:Y:S02]  /*5840*/  IMAD.U32 R27, RZ, RZ, UR6 ;  /* 0x00000006ff1b7e24 */ /* 0x000fe4000f8e00ff */
[----:B------:R-:W-:-:S05]  /*5850*/  @P0 IMAD.WIDE.U32 R24, R24, -0x33333333, RZ ;  /* 0xcccccccd18180825 */ /* 0x000fca00078e00ff */
[----:B------:R-:W-:-:S05]  /*5860*/  @P0 SHF.R.U32.HI R24, RZ, 0x2, R25 ;  /* 0x00000002ff180819 */ /* 0x000fca0000011619 */
[----:B------:R-:W-:-:S05]  /*5870*/  @P0 IMAD R24, R24, -0x5, R27 ;  /* 0xfffffffb18180824 */ /* 0x000fca00078e021b */
[----:B------:R-:W-:-:S05]  /*5880*/  @P0 LEA R24, R24, UR22, 0x3 ;  /* 0x0000001618180c11 */ /* 0x000fca000f8e18ff */
[----:B------:R-:W-:-:S05]  /*5890*/  @P0 VIADD R24, R24, 0x28 ;  /* 0x0000002818180836 */ /* 0x000fca0000000000 */
[----:B---3--:R-:W-:Y:S02]  /*58a0*/  @P0 PRMT R24, R0, 0x654, R24 ;  /* 0x0000065400180816 */ /* 0x008fe40000000018 */
[----:B------:R2:W5:Y:S01]  /*58b0*/  LDL.LU R0, [R1+0xa0] ;  /* 0x0000a00001007983 */ /* 0x0005620000300800 */
[----:B------:R-:W-:Y:S01]  /*58c0*/  UISETP.GT.U32.AND UP0, UPT, UR15, 0x1, UPT ;  /* 0x000000010f00788c */ /* 0x000fe2000bf04070 */
[----:B------:R2:W-:Y:S05]  /*58d0*/  @P0 SYNCS.ARRIVE.TRANS64.RED.A1T0 RZ, [R24+URZ], RZ ;  /* 0x000000ff18ff09a7 */ /* 0x0005ea000810043f */
[----:B------:R-:W-:-:S13]  /*58e0*/  PLOP3.LUT P0, PT, PT, PT, UP0, 0x80, 0x0 ;  /* 0x000000000000781c */ /* 0x000fda0003f0f008 */
[----:B--2---:R-:W-:Y:S05]  /*58f0*/  @P0 BRA `(.L_x_36) ;  /* 0x0000000000040947 */ /* 0x004fea0003800000 */
[----:B------:R-:W-:Y:S01]  /*5900*/  BPT.TRAP 0x1 ;  /* 0x000000040000795c */ /* 0x000fe20000300000 */
.L_x_36:
[----:B-----5:R2:W-:Y:S01]  /*5910*/  STL [R1+0xa0], R0 ;  /* 0x0000a00001007387 */ /* 0x0205e20000100800 */
[----:B------:R-:W-:Y:S01]  /*5920*/  IMAD.U32 R24, RZ, RZ, UR27 ;  /* 0x0000001bff187e24 */ /* 0x000fe2000f8e00ff */
[----:B------:R-:W-:Y:S01]  /*5930*/  UIADD3 UR5, UR29, UR5, URZ ;  /* 0x000000051d057290 */ /* 0x000fe2000fffe03f */
[----:B------:R-:W3:Y:S01]  /*5940*/  LDC R35, c[0x0][0x288] ;  /* 0x0000a200ff237b82 */ /* 0x000ee20000000800 */
[----:B--2---:R-:W2:Y:S02]  /*5950*/  LDL R0, [R1+0x8c] ;  /* 0x00008c0001007983 */ /* 0x004ea40000100800 */
[----:B------:R-:W-:Y:S01]  /*5960*/  SHF.L.U32 R24, R24, 0x1f, RZ ;  /* 0x0000001f18187819 */ /* 0x000fe200000006ff */
[----:B------:R-:W-:Y:S02]  /*5970*/  UISETP.GT.U32.AND UP0, UPT, UR5, 0x4, UPT ;  /* 0x000000040500788c */ /* 0x000fe4000bf04070 */
[----:B------:R-:W-:Y:S01]  /*5980*/  UISETP.GE.U32.AND UP1, UPT, UR29, 0x5, UPT ;  /* 0x000000051d00788c */ /* 0x000fe2000bf26070 */
[----:B------:R-:W4:Y:S01]  /*5990*/  SYNCS.PHASECHK.TRANS64.TRYWAIT P0, [UR18+0x8], R24 ;  /* 0x00000818ff0075a7 */ /* 0x000f220008000152 */
[----:B------:R-:W-:-:S02]  /*59a0*/  UISETP.LT.U32.AND UP0, UPT, UR29, 0x5, UP0 ;  /* 0x000000051d00788c */ /* 0x000fc40008701070 */
[----:B------:R-:W-:Y:S02]  /*59b0*/  UIMAD.WIDE.U32 UR6, UR5, -0x33333333, URZ ;  /* 0xcccccccd050678a5 */ /* 0x000fe4000f8e003f */
[----:B------:R-:W-:Y:S02]  /*59c0*/  USEL UR8, URZ, 0x1, !UP0 ;  /* 0x000000013f087887 */ /* 0x000fe4000c000000 */
[----:B------:R-:W-:Y:S01]  /*59d0*/  USHF.R.U32.HI UR6, URZ, 0x2, UR7 ;  /* 0x000000023f067899 */ /* 0x000fe20008011607 */
[----:B--2---:R-:W-:Y:S02]  /*59e0*/  IMAD.SHL.U32 R32, R0, 0x2, RZ ;  /* 0x0000000200207824 */ /* 0x004fe400078e00ff */
[----:B------:R2:W5:Y:S01]  /*59f0*/  LDL.LU R0, [R1+0xa0] ;  /* 0x0000a00001007983 */ /* 0x0005620000300800 */
[----:B------:R-:W-:Y:S02]  /*5a00*/  ULOP3.LUT UR4, UR4, UR8, URZ, 0x3c, !UPT ;  /* 0x0000000804047292 */ /* 0x000fe4000f8e3c3f */
[----:B------:R-:W-:Y:S01]  /*5a10*/  UIMAD UR5, UR6, -0x5, UR5 ;  /* 0xfffffffb060578a4 */ /* 0x000fe2000f8e0205 */
[----:B------:R-:W-:Y:S01]  /*5a20*/  SHF.R.S32.HI R33, RZ, 0x1f, R32 ;  /* 0x0000001fff217819 */ /* 0x000fe20000011420 */
[----:B------:R-:W-:Y:S01]  /*5a30*/  @UP1 ULOP3.LUT UR4, UR4, 0x1, UR6, 0x78, !UPT ;  /* 0x0000000104041892 */ /* 0x000fe2000f8e7806 */
[----:B---34-:R-:W-:Y:S11]  /*5a40*/  @!P0 BRA `(.L_x_38) ;  /* 0x000000a800c08947 */ /* 0x018ff60003800000 */
.L_x_325:
[----:B------:R4:W-:Y:S01]  /*5a50*/  STL [R1+0xa8], R3 ;  /* 0x0000a80301007387 */ /* 0x0009e20000100800 */
[----:B------:R-:W-:Y:S01]  /*5a60*/  ULDC.64 UR6, c[0x0][0x5d0] ;  /* 0x0001740000067ab9 */ /* 0x000fe20000000a00 */
[----:B------:R-:W-:Y:S02]  /*5a70*/  ULDC UR8, c[0x0][0x284] ;  /* 0x0000a10000087ab9 */ /* 0x000fe40000000800 */
[----:B----4-:R-:W4:Y:S04]  /*5a80*/  LDL.LU R3, [R1+0x88] ;  /* 0x0000880001037983 */ /* 0x010f280000300800 */
[----:B------:R0:W-:Y:S04]  /*5a90*/  STL [R1+0xa4], R2 ;  /* 0x0000a40201007387 */ /* 0x0001e80000100800 */
[----:B0-----:R-:W2:Y:S04]  /*5aa0*/  LDL R2, [R1+0x84] ;  /* 0x0000840001027983 */ /* 0x001ea80000100800 */
[----:B-----5:R0:W-:Y:S04]  /*5ab0*/  STL [R1+0xa0], R0 ;  /* 0x0000a00001007387 */ /* 0x0201e80000100800 */
[----:B0-----:R-:W3:Y:S01]  /*5ac0*/  LDL R0, [R1+0x74] ;  /* 0x0000740001007983 */ /* 0x001ee20000100800 */
[----:B----4-:R-:W-:-:S03]  /*5ad0*/  IMAD.SHL.U32 R37, R3, 0x100, RZ ;  /* 0x0000010003257824 */ /* 0x010fc600078e00ff */
[----:B------:R0:W5:Y:S01]  /*5ae0*/  LDL.LU R3, [R1+0xa8] ;  /* 0x0000a80001037983 */ /* 0x0001620000300800 */
[----:B--2---:R-:W-:-:S03]  /*5af0*/  IMAD.SHL.U32 R34, R2, 0x40, RZ ;  /* 0x0000004002227824 */ /* 0x004fc600078e00ff */
[----:B------:R0:W5:Y:S01]  /*5b00*/  LDL.LU R2, [R1+0xa4] ;  /* 0x0000a40001027983 */ /* 0x0001620000300800 */
[----:B---3--:R-:W-:Y:S01]  /*5b10*/  SHF.R.S32.HI R38, RZ, 0x1f, R0 ;  /* 0x0000001fff267819 */ /* 0x008fe20000011400 */
[----:B------:R-:W-:-:S04]  /*5b20*/  IMAD.WIDE.U32 R24, R0, UR6, R32 ;  /* 0x0000000600187c25 */ /* 0x000fc8000f8e0020 */
[----:B------:R-:W-:-:S04]  /*5b30*/  IMAD R26, R38, UR6, RZ ;  /* 0x00000006261a7c24 */ /* 0x000fc8000f8e02ff */
[----:B------:R-:W-:Y:S02]  /*5b40*/  IMAD R27, R0, UR7, R26 ;  /* 0x00000007001b7c24 */ /* 0x000fe4000f8e021a */
[----:B------:R0:W5:Y:S01]  /*5b50*/  LDL.LU R0, [R1+0xa0] ;  /* 0x0000a00001007983 */ /* 0x0001620000300800 */
[----:B------:R-:W-:-:S04]  /*5b60*/  ISETP.GE.AND P0, PT, R34, UR8, PT ;  /* 0x0000000822007c0c */ /* 0x000fc8000bf06270 */
[C---:B------:R-:W-:Y:S02]  /*5b70*/  ISETP.GE.OR P0, PT, R37.reuse, R35, P0 ;  /* 0x000000232500720c */ /* 0x040fe40000706670 */
[----:B------:R-:W-:Y:S02]  /*5b80*/  SHF.R.S32.HI R36, RZ, 0x1f, R37 ;  /* 0x0000001fff247819 */ /* 0x000fe40000011425 */
[----:B------:R-:W-:-:S04]  /*5b90*/  IADD3 R24, P1, R37, R24, RZ ;  /* 0x0000001825187210 */ /* 0x000fc80007f3e0ff */
[----:B------:R-:W-:-:S05]  /*5ba0*/  IADD3.X R25, R36, R25, R27, P1, !PT ;  /* 0x0000001924197210 */ /* 0x000fca0000ffe41b */
[----:B0-----:R-:W-:Y:S05]  /*5bb0*/  @P0 BRA `(.L_x_39) ;  /* 0x0000008c00d40947 */ /* 0x001fea0003800000 */
[----:B------:R0:W-:Y:S01]  /*5bc0*/  STL.64 [R1+0xb0], R4 ;  /* 0x0000b00401007387 */ /* 0x0001e20000100a00 */
[----:B------:R-:W2:Y:S01]  /*5bd0*/  LDC.64 R28, c[0x0][0x5c8] ;  /* 0x00017200ff1c7b82 */ /* 0x000ea20000000a00 */
[----:B------:R-:W-:Y:S02]  /*5be0*/  ULDC.64 UR6, c[0x0][0x5c0] ;  /* 0x0001700000067ab9 */ /* 0x000fe40000000a00 */
[----:B0-----:R-:W3:Y:S04]  /*5bf0*/  LDL.64 R4, [R1+0x90] ;  /* 0x0000900001047983 */ /* 0x001ee80000100a00 */
[----:B-----5:R0:W-:Y:S04]  /*5c00*/  STL [R1+0xa8], R3 ;  /* 0x0000a80301007387 */ /* 0x0201e80000100800 */
[----:B0-----:R-:W3:Y:S04]  /*5c10*/  LDL.LU R3, [R1+0x84] ;  /* 0x0000840001037983 */ /* 0x001ee80000300800 */
[----:B------:R0:W-:Y:S04]  /*5c20*/  STL [R1+0xa4], R2 ;  /* 0x0000a40201007387 */ /* 0x0001e80000100800 */
[----:B0-----:R-:W4:Y:S04]  /*5c30*/  LDL R2, [R1+0x8c] ;  /* 0x00008c0001027983 */ /* 0x001f280000100800 */
[----:B------:R0:W-:Y:S04]  /*5c40*/  STL [R1+0xa0], R0 ;  /* 0x0000a00001007387 */ /* 0x0001e80000100800 */
[----:B0-----:R-:W4:Y:S01]  /*5c50*/  LDL R0, [R1+0x98] ;  /* 0x0000980001007983 */ /* 0x001f220000100800 */
[----:B---3--:R-:W-:-:S03]  /*5c60*/  IMAD.WIDE R30, R3, 0x40, R4 ;  /* 0x00000040031e7825 */ /* 0x008fc600078e0204 */
[----:B------:R0:W5:Y:S01]  /*5c70*/  LDL.LU.64 R4, [R1+0xb0] ;  /* 0x0000b00001047983 */ /* 0x0001620000300a00 */
[-C--:B--2---:R-:W-:Y:S02]  /*5c80*/  IMAD R26, R31, R28.reuse, RZ ;  /* 0x0000001c1f1a7224 */ /* 0x084fe400078e02ff */
[C---:B------:R-:W-:Y:S01]  /*5c90*/  IMAD.WIDE.U32 R24, R30.reuse, R28, R24 ;  /* 0x0000001c1e187225 */ /* 0x040fe200078e0018 */
[----:B------:R0:W5:Y:S03]  /*5ca0*/  LDL.LU R3, [R1+0xa8] ;  /* 0x0000a80001037983 */ /* 0x0001660000300800 */
[----:B------:R-:W-:Y:S01]  /*5cb0*/  IMAD R27, R30, R29, R26 ;  /* 0x0000001d1e1b7224 */ /* 0x000fe200078e021a */
[----:B------:R-:W-:Y:S02]  /*5cc0*/  LEA R26, P0, R28, R24, 0x3 ;  /* 0x000000181c1a7211 */ /* 0x000fe400078018ff */
[----:B------:R-:W-:Y:S01]  /*5cd0*/  IADD3 R24, P1, R24, UR6, RZ ;  /* 0x0000000618187c10 */ /* 0x000fe2000ff3e0ff */
[----:B------:R-:W-:Y:S01]  /*5ce0*/  IMAD.IADD R27, R25, 0x1, R27 ;  /* 0x00000001191b7824 */ /* 0x000fe200078e021b */
[----:B------:R-:W-:-:S04]  /*5cf0*/  IADD3 R26, P3, R26, UR6, RZ ;  /* 0x000000061a1a7c10 */ /* 0x000fc8000ff7e0ff */
[----:B------:R-:W-:Y:S01]  /*5d00*/  LEA.HI.X R29, R28, R27, R29, 0x3, P0 ;  /* 0x0000001b1c1d7211 */ /* 0x000fe200000f1c1d */
[----:B----4-:R-:W-:Y:S01]  /*5d10*/  IMAD R28, R2, -0x2, R35 ;  /* 0xfffffffe021c7824 */ /* 0x010fe200078e0223 */
[----:B------:R-:W-:Y:S01]  /*5d20*/  FSETP.NEU.AND P0, PT, RZ, UR31, PT ;  /* 0x0000001fff007c0b */ /* 0x000fe2000bf0d000 */
[----:B------:R0:W5:Y:S01]  /*5d30*/  LDL.LU R2, [R1+0xa4] ;  /* 0x0000a40001027983 */ /* 0x0001620000300800 */
[----:B------:R-:W-:Y:S01]  /*5d40*/  IADD3.X R25, R27, UR7, RZ, P1, !PT ;  /* 0x000000071b197c10 */ /* 0x000fe20008ffe4ff */
[----:B------:R-:W-:Y:S01]  /*5d50*/  BSSY B0, `(.L_x_39) ;  /* 0x00008db000007945 */ /* 0x000fe20003800000 */
[----:B------:R-:W-:Y:S01]  /*5d60*/  IADD3.X R27, R29, UR7, RZ, P3, !PT ;  /* 0x000000071d1b7c10 */ /* 0x000fe20009ffe4ff */
[----:B------:R-:W-:Y:S02]  /*5d70*/  IMAD.IADD R39, R0, 0x1, -R34 ;  /* 0x0000000100277824 */ /* 0x000fe400078e0a22 */
[----:B------:R0:W5:Y:S01]  /*5d80*/  LDL.LU R0, [R1+0xa0] ;  /* 0x0000a00001007983 */ /* 0x0001620000300800 */
[----:B------:R-:W-:-:S05]  /*5d90*/  IMAD.IADD R34, R28, 0x1, -R37 ;  /* 0x000000011c227824 */ /* 0x000fca00078e0a25 */
[----:B------:R-:W-:Y:S05]  /*5da0*/  @!P0 BRA `(.L_x_40) ;  /* 0x0000006800dc8947 */ /* 0x000fea0003800000 */
[----:B-----5:R2:W-:Y:S01]  /*5db0*/  STL [R1+0xa0], R0 ;  /* 0x0000a00001007387 */ /* 0x0205e20000100800 */
[----:B------:R-:W-:Y:S01]  /*5dc0*/  ULDC.64 UR6, c[0x0][0x5b8] ;  /* 0x00016e0000067ab9 */ /* 0x000fe20000000a00 */
[----:B------:R-:W-:Y:S02]  /*5dd0*/  ULDC.64 UR8, c[0x0][0x5a8] ;  /* 0x00016a0000087ab9 */ /* 0x000fe40000000a00 */
[----:B--2---:R-:W2:Y:S01]  /*5de0*/  LDL.LU R0, [R1+0x74] ;  /* 0x0000740001007983 */ /* 0x004ea20000300800 */
[----:B------:R-:W-:Y:S01]  /*5df0*/  IMAD R28, R38, UR6, RZ ;  /* 0x00000006261c7c24 */ /* 0x000fe2000f8e02ff */
[----:B------:R-:W-:Y:S01]  /*5e00*/  BSSY B1, `(.L_x_41) ;  /* 0x0000011000017945 */ /* 0x000fe20003800000 */
[----:B--2---:R-:W-:-:S04]  /*5e10*/  IMAD.WIDE.U32 R32, R0, UR6, R32 ;  /* 0x0000000600207c25 */ /* 0x004fc8000f8e0020 */
[----:B------:R-:W-:Y:S01]  /*5e20*/  IMAD R29, R0, UR7, R28 ;  /* 0x00000007001d7c24 */ /* 0x000fe2000f8e021c */
[----:B------:R-:W-:Y:S01]  /*5e30*/  IADD3 R32, P0, R37, R32, RZ ;  /* 0x0000002025207210 */ /* 0x000fe20007f1e0ff */
[----:B------:R2:W5:Y:S01]  /*5e40*/  LDL.LU R0, [R1+0xa0] ;  /* 0x0000a00001007983 */ /* 0x0005620000300800 */
[----:B------:R-:W-:Y:S02]  /*5e50*/  ULDC.64 UR6, c[0x0][0x5b0] ;  /* 0x00016c0000067ab9 */ /* 0x000fe40000000a00 */
[----:B------:R-:W-:Y:S01]  /*5e60*/  IADD3.X R33, R36, R33, R29, P0, !PT ;  /* 0x0000002124217210 */ /* 0x000fe200007fe41d */
[----:B------:R-:W-:Y:S01]  /*5e70*/  IMAD R35, R31, UR6, RZ ;  /* 0x000000061f237c24 */ /* 0x000fe2000f8e02ff */
[----:B------:R-:W-:Y:S01]  /*5e80*/  ISETP.GE.AND P0, PT, R39, 0x1, PT ;  /* 0x000000012700780c */ /* 0x000fe20003f06270 */
[----:B------:R-:W-:-:S03]  /*5e90*/  IMAD.WIDE.U32 R28, R30, UR6, R32 ;  /* 0x000000061e1c7c25 */ /* 0x000fc6000f8e0020 */
[----:B------:R-:W-:Y:S01]  /*5ea0*/  ISETP.LT.OR P4, PT, R34, 0x1, !P0 ;  /* 0x000000012200780c */ /* 0x000fe20004781670 */
[----:B------:R-:W-:Y:S01]  /*5eb0*/  IMAD R35, R30, UR7, R35 ;  /* 0x000000071e237c24 */ /* 0x000fe2000f8e0223 */
[----:B------:R-:W-:-:S04]  /*5ec0*/  IADD3 R28, P1, R28, UR8, RZ ;  /* 0x000000081c1c7c10 */ /* 0x000fc8000ff3e0ff */
[--C-:B------:R-:W-:Y:S02]  /*5ed0*/  IADD3.X R29, R29, UR9, R35.reuse, P1, !PT ;  /* 0x000000091d1d7c10 */ /* 0x100fe40008ffe423 */
[----:B------:R-:W-:-:S05]  /*5ee0*/  PRMT R35, RZ, 0x7610, R35 ;  /* 0x00007610ff237816 */ /* 0x000fca0000000023 */
[----:B--2---:R-:W-:Y:S05]  /*5ef0*/  @P4 BRA `(.L_x_42) ;  /* 0x0000000000044947 */ /* 0x004fea0003800000 */
[----:B------:R2:W5:Y:S02]  /*5f00*/  LDG.E.U8 R35, desc[UR20][R28.64] ;  /* 0x000000141c237981 */ /* 0x000564000c1e1100 */
.L_x_42:
[----:B------:R-:W-:Y:S05]  /*5f10*/  BSYNC B1 ;  /* 0x0000000000017941 */ /* 0x000fea0003800000 */
.L_x_41:
[----:B-----5:R-:W-:Y:S01]  /*5f20*/  LOP3.LUT R35, R35, 0xff, RZ, 0xc0, !PT ;  /* 0x000000ff23237812 */ /* 0x020fe200078ec0ff */
[----:B------:R-:W-:Y:S01]  /*5f30*/  BSSY B1, `(.L_x_43) ;  /* 0x000000b000017945 */ /* 0x000fe20003800000 */
[----:B------:R-:W-:Y:S02]  /*5f40*/  ISETP.LT.OR P3, PT, R34, 0x2, !P0 ;  /* 0x000000022200780c */ /* 0x000fe40004761670 */
[----:B------:R-:W-:-:S05]  /*5f50*/  F2FP.F16.E4M3.UNPACK_B R35, R35 ;  /* 0x00000023ff23723e */ /* 0x000fca00020006ff */
[----:B------:R-:W-:-:S05]  /*5f60*/  HADD2.F32 R35, -RZ, R35.H0_H0 ;  /* 0x20000023ff237230 */ /* 0x000fca0000004100 */
[----:B------:R-:W-:-:S04]  /*5f70*/  FMUL R35, R35, UR31 ;  /* 0x0000001f23237c20 */ /* 0x000fc80008400000 */
[----:B------:R-:W-:-:S05]  /*5f80*/  FFMA R35, R228, UR32, R35 ;  /* 0x00000020e4237c23 */ /* 0x000fca0008000023 */
[----:B------:R-:W-:Y:S02]  /*5f90*/  F2FP.SATFINITE.E4M3.F32.PACK_AB_MERGE_C R37, RZ, R35, RZ ;  /* 0x00000023ff25723e */ /* 0x000fe400048070ff */
[----:B------:R-:W-:-:S03]  /*5fa0*/  PRMT R35, RZ, 0x7610, R35 ;  /* 0x00007610ff237816 */ /* 0x000fc60000000023 */
[----:B------:R3:W-:Y:S01]  /*5fb0*/  @!P4 STG.E.U8 desc[UR20][R24.64], R37 ;  /* 0x000000251800c986 */ /* 0x0007e2000c101114 */
[----:B------:R-:W-:Y:S05]  /*5fc0*/  @P3 BRA `(.L_x_44) ;  /* 0x0000000000043947 */ /* 0x000fea0003800000 */
[----:B------:R4:W5:Y:S02]  /*5fd0*/  LDG.E.U8 R35, desc[UR20][R28.64+0x1] ;  /* 0x000001141c237981 */ /* 0x000964000c1e1100 */
.L_x_44:
[----:B------:R-:W-:Y:S05]  /*5fe0*/  BSYNC B1 ;  /* 0x0000000000017941 */ /* 0x000fea0003800000 */
.L_x_43:
[----:B-----5:R-:W-:Y:S01]  /*5ff0*/  LOP3.LUT R35, R35, 0xff, RZ, 0xc0, !PT ;  /* 0x000000ff23237812 */ /* 0x020fe200078ec0ff */
[----:B------:R-:W-:Y:S01]  /*6000*/  BSSY B1, `(.L_x_45) ;  /* 0x0000013000017945 */ /* 0x000fe20003800000 */
[----:B---3--:R-:W-:Y:S02]  /*6010*/  IADD3 R37, P1, R30, 0x8, RZ ;  /* 0x000000081e257810 */ /* 0x008fe40007f3e0ff */
[----:B------:R-:W-:-:S03]  /*6020*/  F2FP.F16.E4M3.UNPACK_B R35, R35 ;  /* 0x00000023ff23723e */ /* 0x000fc600020006ff */
[----:B------:R-:W-:Y:S01]  /*6030*/  IMAD.X R31, RZ, RZ, R31, P1 ;  /* 0x000000ffff1f7224 */ /* 0x000fe200008e061f */
[----:B------:R-:W-:Y:S01]  /*6040*/  ISETP.GE.AND P1, PT, R39, 0x9, PT ;  /* 0x000000092700780c */ /* 0x000fe20003f26270 */
[----:B------:R-:W-:Y:S02]  /*6050*/  HADD2.F32 R35, -RZ, R35.H0_H0 ;  /* 0x20000023ff237230 */ /* 0x000fe40000004100 */
[----:B------:R-:W-:Y:S01]  /*6060*/  IMAD R36, R31, UR6, RZ ;  /* 0x000000061f247c24 */ /* 0x000fe2000f8e02ff */
[----:B------:R-:W-:Y:S01]  /*6070*/  ISETP.LT.OR P5, PT, R34, 0x1, !P1 ;  /* 0x000000012200780c */ /* 0x000fe20004fa1670 */
[----:B------:R-:W-:-:S04]  /*6080*/  IMAD.WIDE.U32 R32, R37, UR6, R32 ;  /* 0x0000000625207c25 */ /* 0x000fc8000f8e0020 */
[----:B------:R-:W-:Y:S01]  /*6090*/  FMUL R30, R35, UR31 ;  /* 0x0000001f231e7c20 */ /* 0x000fe20008400000 */
[----:B------:R-:W-:-:S03]  /*60a0*/  IMAD R37, R37, UR7, R36 ;  /* 0x0000000725257c24 */ /* 0x000fc6000f8e0224 */
[----:B------:R-:W-:Y:S01]  /*60b0*/  FFMA R227, R227, UR32, R30 ;  /* 0x00000020e3e37c23 */ /* 0x000fe2000800001e */
[----:B------:R-:W-:Y:S02]  /*60c0*/  IADD3 R30, P4, R32, UR8, RZ ;  /* 0x00000008201e7c10 */ /* 0x000fe4000ff9e0ff */
[----:B------:R-:W-:Y:S02]  /*60d0*/  PRMT R32, RZ, 0x7610, R32 ;  /* 0x00007610ff207816 */ /* 0x000fe40000000020 */
[----:B------:R-:W-:Y:S02]  /*60e0*/  F2FP.SATFINITE.E4M3.F32.PACK_AB_MERGE_C R227, RZ, R227, RZ ;  /* 0x000000e3ffe3723e */ /* 0x000fe400048070ff */
[----:B------:R-:W-:-:S03]  /*60f0*/  IADD3.X R31, R33, UR9, R37, P4, !PT ;  /* 0x00000009211f7c10 */ /* 0x000fc6000a7fe425 */
[----:B------:R3:W-:Y:S01]  /*6100*/  @!P3 STG.E.U8 desc[UR20][R24.64+0x1], R227 ;  /* 0x000001e31800b986 */ /* 0x0007e2000c101114 */
[----:B------:R-:W-:Y:S05]  /*6110*/  @P5 BRA `(.L_x_46) ;  /* 0x0000000000045947 */ /* 0x000fea0003800000 */
[----:B------:R0:W5:Y:S02]  /*6120*/  LDG.E.U8 R32, desc[UR20][R30.64] ;  /* 0x000000141e207981 */ /* 0x000164000c1e1100 */
.L_x_46:
[----:B------:R-:W-:Y:S05]  /*6130*/  BSYNC B1 ;  /* 0x0000000000017941 */ /* 0x000fea0003800000 */
.L_x_45:
[----:B-----5:R-:W-:Y:S01]  /*6140*/  LOP3.LUT R32, R32, 0xff, RZ, 0xc0, !PT ;  /* 0x000000ff20207812 */ /* 0x020fe200078ec0ff */
[----:B------:R-:W-:Y:S01]  /*6150*/  BSSY B1, `(.L_x_47) ;  /* 0x000000b000017945 */ /* 0x000fe20003800000 */
[----:B------:R-:W-:Y:S02]  /*6160*/  ISETP.LT.OR P3, PT, R34, 0x2, !P1 ;  /* 0x000000022200780c */ /* 0x000fe40004f61670 */
[----:B------:R-:W-:-:S05]  /*6170*/  F2FP.F16.E4M3.UNPACK_B R32, R32 ;  /* 0x00000020ff20723e */ /* 0x000fca00020006ff */
[----:B------:R-:W-:-:S05]  /*6180*/  HADD2.F32 R32, -RZ, R32.H0_H0 ;  /* 0x20000020ff207230 */ /* 0x000fca0000004100 */
[----:B------:R-:W-:Y:S01]  /*6190*/  FMUL R33, R32, UR31 ;  /* 0x0000001f20217c20 */ /* 0x000fe20008400000 */
[----:B------:R-:W-:-:S03]  /*61a0*/  PRMT R32, RZ, 0x7610, R32 ;  /* 0x00007610ff207816 */ /* 0x000fc60000000020 */
[----:B------:R-:W-:-:S05]  /*61b0*/  FFMA R33, R226, UR32, R33 ;  /* 0x00000020e2217c23 */ /* 0x000fca0008000021 */
[----:B------:R-:W-:-:S05]  /*61c0*/  F2FP.SATFINITE.E4M3.F32.PACK_AB_MERGE_C R33, RZ, R33, RZ ;  /* 0x00000021ff21723e */ /* 0x000fca00048070ff */
[----:B------:R0:W-:Y:S01]  /*61d0*/  @!P5 STG.E.U8 desc[UR20][R26.64], R33 ;  /* 0x000000211a00d986 */ /* 0x0001e2000c101114 */
[----:B------:R-:W-:Y:S05]  /*61e0*/  @P3 BRA `(.L_x_48) ;  /* 0x0000000000043947 */ /* 0x000fea0003800000 */
[----:B------:R0:W5:Y:S02]  /*61f0*/  LDG.E.U8 R32, desc[UR20][R30.64+0x1] ;  /* 0x000001141e207981 */ /* 0x000164000c1e1100 */
.L_x_48:
[----:B------:R-:W-:Y:S05]  /*6200*/  BSYNC B1 ;  /* 0x0000000000017941 */ /* 0x000fea0003800000 */
.L_x_47:
[----:B-----5:R-:W-:Y:S01]  /*6210*/  LOP3.LUT R32, R32, 0xff, RZ, 0xc0, !PT ;  /* 0x000000ff20207812 */ /* 0x020fe200078ec0ff */
[----:B------:R-:W-:Y:S01]  /*6220*/  BSSY B1, `(.L_x_49) ;  /* 0x000000b000017945 */ /* 0x000fe20003800000 */
[----:B------:R-:W-:Y:S02]  /*6230*/  ISETP.LT.OR P4, PT, R34, 0x9, !P0 ;  /* 0x000000092200780c */ /* 0x000fe40004781670 */
[----:B------:R-:W-:-:S05]  /*6240*/  F2FP.F16.E4M3.UNPACK_B R32, R32 ;  /* 0x00000020ff20723e */ /* 0x000fca00020006ff */
[----:B------:R-:W-:-:S05]  /*6250*/  HADD2.F32 R32, -RZ, R32.H0_H0 ;  /* 0x20000020ff207230 */ /* 0x000fca0000004100 */
[----:B------:R-:W-:-:S04]  /*6260*/  FMUL R32, R32, UR31 ;  /* 0x0000001f20207c20 */ /* 0x000fc80008400000 */
[----:B------:R-:W-:-:S05]  /*6270*/  FFMA R32, R225, UR32, R32 ;  /* 0x00000020e1207c23 */ /* 0x000fca0008000020 */
[----:B0-----:R-:W-:Y:S02]  /*6280*/  F2FP.SATFINITE.E4M3.F32.PACK_AB_MERGE_C R33, RZ, R32, RZ ;  /* 0x00000020ff21723e */ /* 0x001fe400048070ff */
[----:B------:R-:W-:-:S03]  /*6290*/  PRMT R32, RZ, 0x7610, R32 ;  /* 0x00007610ff207816 */ /* 0x000fc60000000020 */
[----:B------:R0:W-:Y:S01]  /*62a0*/  @!P3 STG.E.U8 desc[UR20][R26.64+0x1], R33 ;  /* 0x000001211a00b986 */ /* 0x0001e2000c101114 */
[----:B------:R-:W-:Y:S05]  /*62b0*/  @P4 BRA `(.L_x_50) ;  /* 0x0000000000044947 */ /* 0x000fea0003800000 */
[----:B------:R0:W5:Y:S02]  /*62c0*/  LDG.E.U8 R32, desc[UR20][R28.64+0x8] ;  /* 0x000008141c207981 */ /* 0x000164000c1e1100 */
.L_x_50:
[----:B------:R-:W-:Y:S05]  /*62d0*/  BSYNC B1 ;  /* 0x0000000000017941 */ /* 0x000fea0003800000 */
.L_x_49:
[----:B-----5:R-:W-:Y:S01]  /*62e0*/  LOP3.LUT R32, R32, 0xff, RZ, 0xc0, !PT ;  /* 0x000000ff20207812 */ /* 0x020fe200078ec0ff */
[----:B------:R-:W-:Y:S01]  /*62f0*/  BSSY B1, `(.L_x_51) ;  /* 0x000000b000017945 */ /* 0x000fe20003800000 */
[----:B------:R-:W-:Y:S02]  /*6300*/  ISETP.LT.OR P3, PT, R34, 0xa, !P0 ;  /* 0x0000000a2200780c */ /* 0x000fe40004761670 */
[----:B------:R-:W-:-:S05]  /*6310*/  F2FP.F16.E4M3.UNPACK_B R32, R32 ;  /* 0x00000020ff20723e */ /* 0x000fca00020006ff */
[----:B------:R-:W-:-:S05]  /*6320*/  HADD2.F32 R32, -RZ, R32.H0_H0 ;  /* 0x20000020ff207230 */ /* 0x000fca0000004100 */
[----:B0-----:R-:W-:Y:S01]  /*6330*/  FMUL R33, R32, UR31 ;  /* 0x0000001f20217c20 */ /* 0x001fe20008400000 */
[----:B------:R-:W-:-:S03]  /*6340*/  PRMT R32, RZ, 0x7610, R32 ;  /* 0x00007610ff207816 */ /* 0x000fc60000000020 */
[----:B------:R-:W-:-:S05]  /*6350*/  FFMA R33, R224, UR32, R33 ;  /* 0x00000020e0217c23 */ /* 0x000fca0008000021 */
[----:B------:R-:W-:-:S05]  /*6360*/  F2FP.SATFINITE.E4M3.F32.PACK_AB_MERGE_C R33, RZ, R33, RZ ;  /* 0x00000021ff21723e */ /* 0x000fca00048070ff */
[----:B------:R0:W-:Y:S01]  /*6370*/  @!P4 STG.E.U8 desc[UR20][R24.64+0x8], R33 ;  /* 0x000008211800c986 */ /* 0x0001e2000c101114 */
[----:B------:R-:W-:Y:S05]  /*6380*/  @P3 BRA `(.L_x_52) ;  /* 0x0000000000043947 */ /* 0x000fea0003800000 */
[----:B------:R0:W5:Y:S02]  /*6390*/  LDG.E.U8 R32, desc[UR20][R28.64+0x9] ;  /* 0x000009141c207981 */ /* 0x000164000c1e1100 */
.L_x_52:
[----:B------:R-:W-:Y:S05]  /*63a0*/  BSYNC B1 ;  /* 0x0000000000017941 */ /* 0x000fea0003800000 */
.L_x_51:
        /* <DEDUP_REMOVED lines=12> */
.L_x_54:
[----:B------:R-:W-:Y:S05]  /*6470*/  BSYNC B1 ;  /* 0x0000000000017941 */ /* 0x000fea0003800000 */
.L_x_53:
        /* <DEDUP_REMOVED lines=12> */
.L_x_56:
[----:B------:R-:W-:Y:S05]  /*6540*/  BSYNC B1 ;  /* 0x0000000000017941 */ /* 0x000fea0003800000 */
.L_x_55:
        /* <DEDUP_REMOVED lines=12> */
.L_x_58:
[----:B------:R-:W-:Y:S05]  /*6610*/  BSYNC B1 ;  /* 0x0000000000017941 */ /* 0x000fea0003800000 */
.L_x_57:
        /* <DEDUP_REMOVED lines=12> */
.L_x_60:
[----:B------:R-:W-:Y:S05]  /*66e0*/  BSYNC B1 ;  /* 0x0000000000017941 */ /* 0x000fea0003800000 */
.L_x_59:
        /* <DEDUP_REMOVED lines=12> */
.L_x_62:
[----:B------:R-:W-:Y:S05]  /*67b0*/  BSYNC B1 ;  /* 0x0000000000017941 */ /* 0x000fea0003800000 */
.L_x_61:
        /* <DEDUP_REMOVED lines=12> */
.L_x_64:
[----:B------:R-:W-:Y:S05]  /*6880*/  BSYNC B1 ;  /* 0x0000000000017941 */ /* 0x000fea0003800000 */
.L_x_63:
        /* <DEDUP_REMOVED lines=12> */
.L_x_66:
[----:B------:R-:W-:Y:S05]  /*6950*/  BSYNC B1 ;  /* 0x0000000000017941 */ /* 0x000fea0003800000 */
.L_x_65:
        /* <DEDUP_REMOVED lines=12> */
.L_x_68:
[----:B------:R-:W-:Y:S05]  /*6a20*/  BSYNC B1 ;  /* 0x0000000000017941 */ /* 0x000fea0003800000 */
.L_x_67:
        /* <DEDUP_REMOVED lines=12> */
.L_x_70:
[----:B------:R-:W-:Y:S05]  /*6af0*/  BSYNC B1 ;  /* 0x0000000000017941 */ /* 0x000fea0003800000 */
.L_x_69:
        /* <DEDUP_REMOVED lines=12> */
.L_x_72:
[----:B------:R-:W-:Y:S05]  /*6bc0*/  BSYNC B1 ;  /* 0x0000000000017941 */ /* 0x000fea0003800000 */
.L_x_71:
        /* <DEDUP_REMOVED lines=12> */
.L_x_74:
[----:B------:R-:W-:Y:S05]  /*6c90*/  BSYNC B1 ;  /* 0x0000000000017941 */ /* 0x000fea0003800000 */
.L_x_73:
        /* <DEDUP_REMOVED lines=12> */
.L_x_76:
[----:B------:R-:W-:Y:S05]  /*6d60*/  BSYNC B1 ;  /* 0x0000000000017941 */ /* 0x000fea0003800000 */
.L_x_75:
        /* <DEDUP_REMOVED lines=12> */
.L_x_78:
[----:B------:R-:W-:Y:S05]  /*6e30*/  BSYNC B1 ;  /* 0x0000000000017941 */ /* 0x000fea0003800000 */
.L_x_77:
        /* <DEDUP_REMOVED lines=12> */
.L_x_80:
[----:B------:R-:W-:Y:S05]  /*6f00*/  BSYNC B1 ;  /* 0x0000000000017941 */ /* 0x000fea0003800000 */
.L_x_79:
        /* <DEDUP_REMOVED lines=12> */
.L_x_82:
[----:B------:R-:W-:Y:S05]  /*6fd0*/  BSYNC B1 ;  /* 0x0000000000017941 */ /* 0x000fea0003800000 */
.L_x_81:
        /* <DEDUP_REMOVED lines=12> */
.L_x_84:
[----:B------:R-:W-:Y:S05]  /*70a0*/  BSYNC B1 ;  /* 0x0000000000017941 */ /* 0x000fea0003800000 */
.L_x_83:
        /* <DEDUP_REMOVED lines=12> */
.L_x_86:
[----:B------:R-:W-:Y:S05]  /*7170*/  BSYNC B1 ;  /* 0x0000000000017941 */ /* 0x000fea0003800000 */
.L_x_85:
        /* <DEDUP_REMOVED lines=12> */
.L_x_88:
[----:B------:R-:W-:Y:S05]  /*7240*/  BSYNC B1 ;  /* 0x0000000000017941 */ /* 0x000fea0003800000 */
.L_x_87:
        /* <DEDUP_REMOVED lines=12> */
.L_x_90:
[----:B------:R-:W-:Y:S05]  /*7310*/  BSYNC B1 ;  /* 0x0000000000017941 */ /* 0x000fea0003800000 */
.L_x_89:
        /* <DEDUP_REMOVED lines=12> */
.L_x_92:
[----:B------:R-:W-:Y:S05]  /*73e0*/  BSYNC B1 ;  /* 0x0000000000017941 */ /* 0x000fea0003800000 */
.L_x_91:
        /* <DEDUP_REMOVED lines=12> */
.L_x_94:
[----:B------:R-:W-:Y:S05]  /*74b0*/  BSYNC B1 ;  /* 0x0000000000017941 */ /* 0x000fea0003800000 */
.L_x_93:
        /* <DEDUP_REMOVED lines=12> */
.L_x_96:
[----:B------:R-:W-:Y:S05]  /*7580*/  BSYNC B1 ;  /* 0x0000000000017941 */ /* 0x000fea0003800000 */
.L_x_95:
        /* <DEDUP_REMOVED lines=12> */
.L_x_98:
[----:B------:R-:W-:Y:S05]  /*7650*/  BSYNC B1 ;  /* 0x0000000000017941 */ /* 0x000fea0003800000 */
.L_x_97:
        /* <DEDUP_REMOVED lines=12> */
.L_x_100:
[----:B------:R-:W-:Y:S05]  /*7720*/  BSYNC B1 ;  /* 0x0000000000017941 */ /* 0x000fea0003800000 */
.L_x_99:
        /* <DEDUP_REMOVED lines=12> */
.L_x_102:
[----:B------:R-:W-:Y:S05]  /*77f0*/  BSYNC B1 ;  /* 0x0000000000017941 */ /* 0x000fea0003800000 */
.L_x_101:
        /* <DEDUP_REMOVED lines=12> */
.L_x_104:
[----:B------:R-:W-:Y:S05]  /*78c0*/  BSYNC B1 ;  /* 0x0000000000017941 */ /* 0x000fea0003800000 */
.L_x_103:
        /* <DEDUP_REMOVED lines=12> */
.L_x_106:
[----:B------:R-:W-:Y:S05]  /*7990*/  BSYNC B1 ;  /* 0x0000000000017941 */ /* 0x000fea0003800000 */
.L_x_105:
        /* <DEDUP_REMOVED lines=12> */
.L_x_108:
[----:B------:R-:W-:Y:S05]  /*7a60*/  BSYNC B1 ;  /* 0x0000000000017941 */ /* 0x000fea0003800000 */
.L_x_107:
        /* <DEDUP_REMOVED lines=12> */
.L_x_110:
[----:B------:R-:W-:Y:S05]  /*7b30*/  BSYNC B1 ;  /* 0x0000000000017941 */ /* 0x000fea0003800000 */
.L_x_109:
        /* <DEDUP_REMOVED lines=12> */
.L_x_112:
[----:B------:R-:W-:Y:S05]  /*7c00*/  BSYNC B1 ;  /* 0x0000000000017941 */ /* 0x000fea0003800000 */
.L_x_111:
        /* <DEDUP_REMOVED lines=12> */
.L_x_114:
[----:B------:R-:W-:Y:S05]  /*7cd0*/  BSYNC B1 ;  /* 0x0000000000017941 */ /* 0x000fea0003800000 */
.L_x_113:
        /* <DEDUP_REMOVED lines=12> */
.L_x_116:
[----:B------:R-:W-:Y:S05]  /*7da0*/  BSYNC B1 ;  /* 0x0000000000017941 */ /* 0x000fea0003800000 */
.L_x_115:
        /* <DEDUP_REMOVED lines=12> */
.L_x_118:
[----:B------:R-:W-:Y:S05]  /*7e70*/  BSYNC B1 ;  /* 0x0000000000017941 */ /* 0x000fea0003800000 */
.L_x_117:
        /* <DEDUP_REMOVED lines=12> */
.L_x_120:
[----:B------:R-:W-:Y:S05]  /*7f40*/  BSYNC B1 ;  /* 0x0000000000017941 */ /* 0x000fea0003800000 */
.L_x_119:
        /* <DEDUP_REMOVED lines=12> */
.L_x_122:
[----:B------:R-:W-:Y:S05]  /*8010*/  BSYNC B1 ;  /* 0x0000000000017941 */ /* 0x000fea0003800000 */
.L_x_121:
        /* <DEDUP_REMOVED lines=12> */
.L_x_124:
[----:B------:R-:W-:Y:S05]  /*80e0*/  BSYNC B1 ;  /* 0x0000000000017941 */ /* 0x000fea0003800000 */
.L_x_123:
        /* <DEDUP_REMOVED lines=12> */
.L_x_126:
[----:B------:R-:W-:Y:S05]  /*81b0*/  BSYNC B1 ;  /* 0x0000000000017941 */ /* 0x000fea0003800000 */
.L_x_125:
        /* <DEDUP_REMOVED lines=12> */
.L_x_128:
[----:B------:R-:W-:Y:S05]  /*8280*/  BSYNC B1 ;  /* 0x0000000000017941 */ /* 0x000fea0003800000 */
.L_x_127:
        /* <DEDUP_REMOVED lines=12> */
.L_x_130:
[----:B------:R-:W-:Y:S05]  /*8350*/  BSYNC B1 ;  /* 0x0000000000017941 */ /* 0x000fea0003800000 */
.L_x_129:
        /* <DEDUP_REMOVED lines=12> */
.L_x_132:
[----:B------:R-:W-:Y:S05]  /*8420*/  BSYNC B1 ;  /* 0x0000000000017941 */ /* 0x000fea0003800000 */
.L_x_131:
        /* <DEDUP_REMOVED lines=12> */
.L_x_134:
[----:B------:R-:W-:Y:S05]  /*84f0*/  BSYNC B1 ;  /* 0x0000000000017941 */ /* 0x000fea0003800000 */
.L_x_133:
        /* <DEDUP_REMOVED lines=12> */
.L_x_136:
[----:B------:R-:W-:Y:S05]  /*85c0*/  BSYNC B1 ;  /* 0x0000000000017941 */ /* 0x000fea0003800000 */
.L_x_135:
        /* <DEDUP_REMOVED lines=12> */
.L_x_138:
[----:B------:R-:W-:Y:S05]  /*8690*/  BSYNC B1 ;  /* 0x0000000000017941 */ /* 0x000fea0003800000 */
.L_x_137:
        /* <DEDUP_REMOVED lines=12> */
.L_x_140:
[----:B------:R-:W-:Y:S05]  /*8760*/  BSYNC B1 ;  /* 0x0000000000017941 */ /* 0x000fea0003800000 */
.L_x_139:
        /* <DEDUP_REMOVED lines=12> */
.L_x_142:
[----:B------:R-:W-:Y:S05]  /*8830*/  BSYNC B1 ;  /* 0x0000000000017941 */ /* 0x000fea0003800000 */
.L_x_141:
        /* <DEDUP_REMOVED lines=12> */
.L_x_144:
[----:B------:R-:W-:Y:S05]  /*8900*/  BSYNC B1 ;  /* 0x0000000000017941 */ /* 0x000fea0003800000 */
.L_x_143:
        /* <DEDUP_REMOVED lines=12> */
.L_x_146:
[----:B------:R-:W-:Y:S05]  /*89d0*/  BSYNC B1 ;  /* 0x0000000000017941 */ /* 0x000fea0003800000 */
.L_x_145:
        /* <DEDUP_REMOVED lines=12> */
.L_x_148:
[----:B------:R-:W-:Y:S05]  /*8aa0*/  BSYNC B1 ;  /* 0x0000000000017941 */ /* 0x000fea0003800000 */
.L_x_147:
        /* <DEDUP_REMOVED lines=12> */
.L_x_150:
[----:B------:R-:W-:Y:S05]  /*8b70*/  BSYNC B1 ;  /* 0x0000000000017941 */ /* 0x000fea0003800000 */
.L_x_149:
        /* <DEDUP_REMOVED lines=12> */
.L_x_152:
[----:B------:R-:W-:Y:S05]  /*8c40*/  BSYNC B1 ;  /* 0x0000000000017941 */ /* 0x000fea0003800000 */
.L_x_151:
        /* <DEDUP_REMOVED lines=12> */
.L_x_154:
[----:B------:R-:W-:Y:S05]  /*8d10*/  BSYNC B1 ;  /* 0x0000000000017941 */ /* 0x000fea0003800000 */
.L_x_153:
        /* <DEDUP_REMOVED lines=12> */
.L_x_156:
[----:B------:R-:W-:Y:S05]  /*8de0*/  BSYNC B1 ;  /* 0x0000000000017941 */ /* 0x000fea0003800000 */
.L_x_155:
        /* <DEDUP_REMOVED lines=12> */
.L_x_158:
[----:B------:R-:W-:Y:S05]  /*8eb0*/  BSYNC B1 ;  /* 0x0000000000017941 */ /* 0x000fea0003800000 */
.L_x_157:
        /* <DEDUP_REMOVED lines=12> */
.L_x_160:
[----:B------:R-:W-:Y:S05]  /*8f80*/  BSYNC B1 ;  /* 0x0000000000017941 */ /* 0x000fea0003800000 */
.L_x_159:
        /* <DEDUP_REMOVED lines=12> */
.L_x_162:
[----:B------:R-:W-:Y:S05]  /*9050*/  BSYNC B1 ;  /* 0x0000000000017941 */ /* 0x000fea0003800000 */
.L_x_161:
        /* <DEDUP_REMOVED lines=12> */
.L_x_164:
[----:B------:R-:W-:Y:S05]  /*9120*/  BSYNC B1 ;  /* 0x0000000000017941 */ /* 0x000fea0003800000 */
.L_x_163:
        /* <DEDUP_REMOVED lines=12> */
.L_x_166:
[----:B------:R-:W-:Y:S05]  /*91f0*/  BSYNC B1 ;  /* 0x0000000000017941 */ /* 0x000fea0003800000 */
.L_x_165:
        /* <DEDUP_REMOVED lines=12> */
.L_x_168:
[----:B------:R-:W-:Y:S05]  /*92c0*/  BSYNC B1 ;  /* 0x0000000000017941 */ /* 0x000fea0003800000 */
.L_x_167:
        /* <DEDUP_REMOVED lines=12> */
.L_x_170:
[----:B------:R-:W-:Y:S05]  /*9390*/  BSYNC B1 ;  /* 0x0000000000017941 */ /* 0x000fea0003800000 */
.L_x_169:
        /* <DEDUP_REMOVED lines=12> */
.L_x_172:
[----:B------:R-:W-:Y:S05]  /*9460*/  BSYNC B1 ;  /* 0x0000000000017941 */ /* 0x000fea0003800000 */
.L_x_171:
        /* <DEDUP_REMOVED lines=12> */
.L_x_174:
[----:B------:R-:W-:Y:S05]  /*9530*/  BSYNC B1 ;  /* 0x0000000000017941 */ /* 0x000fea0003800000 */
.L_x_173:
        /* <DEDUP_REMOVED lines=12> */
.L_x_176:
[----:B------:R-:W-:Y:S05]  /*9600*/  BSYNC B1 ;  /* 0x0000000000017941 */ /* 0x000fea0003800000 */
.L_x_175:
        /* <DEDUP_REMOVED lines=12> */
.L_x_178:
[----:B------:R-:W-:Y:S05]  /*96d0*/  BSYNC B1 ;  /* 0x0000000000017941 */ /* 0x000fea0003800000 */
.L_x_177:
        /* <DEDUP_REMOVED lines=12> */
.L_x_180:
[----:B------:R-:W-:Y:S05]  /*97a0*/  BSYNC B1 ;  /* 0x0000000000017941 */ /* 0x000fea0003800000 */
.L_x_179:
        /* <DEDUP_REMOVED lines=12> */
.L_x_182:
[----:B------:R-:W-:Y:S05]  /*9870*/  BSYNC B1 ;  /* 0x0000000000017941 */ /* 0x000fea0003800000 */
.L_x_181:
        /* <DEDUP_REMOVED lines=12> */
.L_x_184:
[----:B------:R-:W-:Y:S05]  /*9940*/  BSYNC B1 ;  /* 0x0000000000017941 */ /* 0x000fea0003800000 */
.L_x_183:
        /* <DEDUP_REMOVED lines=12> */
.L_x_186:
[----:B------:R-:W-:Y:S05]  /*9a10*/  BSYNC B1 ;  /* 0x0000000000017941 */ /* 0x000fea0003800000 */
.L_x_185:
        /* <DEDUP_REMOVED lines=12> */
.L_x_188:
[----:B------:R-:W-:Y:S05]  /*9ae0*/  BSYNC B1 ;  /* 0x0000000000017941 */ /* 0x000fea0003800000 */
.L_x_187:
        /* <DEDUP_REMOVED lines=12> */
.L_x_190:
[----:B------:R-:W-:Y:S05]  /*9bb0*/  BSYNC B1 ;  /* 0x0000000000017941 */ /* 0x000fea0003800000 */
.L_x_189:
        /* <DEDUP_REMOVED lines=12> */
.L_x_192:
[----:B------:R-:W-:Y:S05]  /*9c80*/  BSYNC B1 ;  /* 0x0000000000017941 */ /* 0x000fea0003800000 */
.L_x_191:
        /* <DEDUP_REMOVED lines=12> */
.L_x_194:
[----:B------:R-:W-:Y:S05]  /*9d50*/  BSYNC B1 ;  /* 0x0000000000017941 */ /* 0x000fea0003800000 */
.L_x_193:
        /* <DEDUP_REMOVED lines=12> */
.L_x_196:
[----:B------:R-:W-:Y:S05]  /*9e20*/  BSYNC B1 ;  /* 0x0000000000017941 */ /* 0x000fea0003800000 */
.L_x_195:
[----:B-----5:R-:W-:Y:S01]  /*9e30*/  LOP3.LUT R32, R32, 0xff, RZ, 0xc0, !PT ;  /* 0x000000ff20207812 */ /* 0x020fe200078ec0ff */
[----:B------:R-:W-:Y:S01]  /*9e40*/  BSSY B1, `(.L_x_197) ;  /* 0x000000b000017945 */ /* 0x000fe20003800000 */
[----:B------:R-:W-:Y:S02]  /*9e50*/  ISETP.LT.OR P4, PT, R34, 0x99, !P1 ;  /* 0x000000992200780c */ /* 0x000fe40004f81670 */
[----:B------:R-:W-:-:S05]  /*9e60*/  F2FP.F16.E4M3.UNPACK_B R32, R32 ;  /* 0x00000020ff20723e */ /* 0x000fca00020006ff */
[----:B------:R-:W-:-:S05]  /*9e70*/  HADD2.F32 R32, -RZ, R32.H0_H0 ;  /* 0x20000020ff207230 */ /* 0x000fca0000004100 */
[----:B------:R-:W-:-:S04]  /*9e80*/  FMUL R32, R32, UR31 ;  /* 0x0000001f20207c20 */ /* 0x000fc80008400000 */
[----:B------:R-:W-:Y:S01]  /*9e90*/  FFMA R32, R23, UR32, R32 ;  /* 0x0000002017207c23 */ /* 0x000fe20008000020 */
[----:B------:R-:W-:-:S04]  /*9ea0*/  PRMT R23, RZ, 0x7610, R23 ;  /* 0x00007610ff177816 */ /* 0x000fc80000000017 */
[----:B0-----:R-:W-:-:S05]  /*9eb0*/  F2FP.SATFINITE.E4M3.F32.PACK_AB_MERGE_C R33, RZ, R32, RZ ;  /* 0x00000020ff21723e */ /* 0x001fca00048070ff */
[----:B------:R0:W-:Y:S01]  /*9ec0*/  @!P3 STG.E.U8 desc[UR20][R24.64+0x99], R33 ;  /* 0x000099211800b986 */ /* 0x0001e2000c101114 */
[----:B------:R-:W-:Y:S05]  /*9ed0*/  @P4 BRA `(.L_x_198) ;  /* 0x0000000000044947 */ /* 0x000fea0003800000 */
[----:B------:R0:W5:Y:S02]  /*9ee0*/  LDG.E.U8 R23, desc[UR20][R30.64+0x98] ;  /* 0x000098141e177981 */ /* 0x000164000c1e1100 */
.L_x_198:
[----:B------:R-:W-:Y:S05]  /*9ef0*/  BSYNC B1 ;  /* 0x0000000000017941 */ /* 0x000fea0003800000 */
.L_x_197:
        /* <DEDUP_REMOVED lines=8> */
[----:B------:R-:W-:-:S05]  /*9f80*/  F2FP.SATFINITE.E4M3.F32.PACK_AB_MERGE_C R23, RZ, R23, RZ ;  /* 0x00000017ff17723e */ /* 0x000fca00048070ff */
[----:B------:R0:W-:Y:S01]  /*9f90*/  @!P4 STG.E.U8 desc[UR20][R26.64+0x98], R23 ;  /* 0x000098171a00c986 */ /* 0x0001e2000c101114 */
[----:B------:R-:W-:Y:S05]  /*9fa0*/  @P3 BRA `(.L_x_200) ;  /* 0x0000000000043947 */ /* 0x000fea0003800000 */
[----:B------:R0:W5:Y:S02]  /*9fb0*/  LDG.E.U8 R22, desc[UR20][R30.64+0x99] ;  /* 0x000099141e167981 */ /* 0x000164000c1e1100 */
.L_x_200:
[----:B------:R-:W-:Y:S05]  /*9fc0*/  BSYNC B1 ;  /* 0x0000000000017941 */ /* 0x000fea0003800000 */
.L_x_199:
        /* <DEDUP_REMOVED lines=12> */
.L_x_202:
[----:B------:R-:W-:Y:S05]  /*a090*/  BSYNC B1 ;  /* 0x0000000000017941 */ /* 0x000fea0003800000 */
.L_x_201:
        /* <DEDUP_REMOVED lines=12> */
.L_x_204:
[----:B------:R-:W-:Y:S05]  /*a160*/  BSYNC B1 ;  /* 0x0000000000017941 */ /* 0x000fea0003800000 */
.L_x_203:
        /* <DEDUP_REMOVED lines=12> */
.L_x_206:
[----:B------:R-:W-:Y:S05]  /*a230*/  BSYNC B1 ;  /* 0x0000000000017941 */ /* 0x000fea0003800000 */
.L_x_205:
        /* <DEDUP_REMOVED lines=12> */
.L_x_208:
[----:B------:R-:W-:Y:S05]  /*a300*/  BSYNC B1 ;  /* 0x0000000000017941 */ /* 0x000fea0003800000 */
.L_x_207:
        /* <DEDUP_REMOVED lines=12> */
.L_x_210:
[----:B------:R-:W-:Y:S05]  /*a3d0*/  BSYNC B1 ;  /* 0x0000000000017941 */ /* 0x000fea0003800000 */
.L_x_209:
        /* <DEDUP_REMOVED lines=12> */
.L_x_212:
[----:B------:R-:W-:Y:S05]  /*a4a0*/  BSYNC B1 ;  /* 0x0000000000017941 */ /* 0x000fea0003800000 */
.L_x_211:
        /* <DEDUP_REMOVED lines=12> */
.L_x_214:
[----:B------:R-:W-:Y:S05]  /*a570*/  BSYNC B1 ;  /* 0x0000000000017941 */ /* 0x000fea0003800000 */
.L_x_213:
        /* <DEDUP_REMOVED lines=12> */
.L_x_216:
[----:B------:R-:W-:Y:S05]  /*a640*/  BSYNC B1 ;  /* 0x0000000000017941 */ /* 0x000fea0003800000 */
.L_x_215:
        /* <DEDUP_REMOVED lines=12> */
.L_x_218:
[----:B------:R-:W-:Y:S05]  /*a710*/  BSYNC B1 ;  /* 0x0000000000017941 */ /* 0x000fea0003800000 */
.L_x_217:
        /* <DEDUP_REMOVED lines=12> */
.L_x_220:
[----:B------:R-:W-:Y:S05]  /*a7e0*/  BSYNC B1 ;  /* 0x0000000000017941 */ /* 0x000fea0003800000 */
.L_x_219:
        /* <DEDUP_REMOVED lines=12> */
.L_x_222:
[----:B------:R-:W-:Y:S05]  /*a8b0*/  BSYNC B1 ;  /* 0x0000000000017941 */ /* 0x000fea0003800000 */
.L_x_221:
        /* <DEDUP_REMOVED lines=12> */
.L_x_224:
[----:B------:R-:W-:Y:S05]  /*a980*/  BSYNC B1 ;  /* 0x0000000000017941 */ /* 0x000fea0003800000 */
.L_x_223:
        /* <DEDUP_REMOVED lines=12> */
.L_x_226:
[----:B------:R-:W-:Y:S05]  /*aa50*/  BSYNC B1 ;  /* 0x0000000000017941 */ /* 0x000fea0003800000 */
.L_x_225:
        /* <DEDUP_REMOVED lines=12> */
.L_x_228:
[----:B------:R-:W-:Y:S05]  /*ab20*/  BSYNC B1 ;  /* 0x0000000000017941 */ /* 0x000fea0003800000 */
.L_x_227:
        /* <DEDUP_REMOVED lines=12> */
.L_x_230:
[----:B------:R-:W-:Y:S05]  /*abf0*/  BSYNC B1 ;  /* 0x0000000000017941 */ /* 0x000fea0003800000 */
.L_x_229:
        /* <DEDUP_REMOVED lines=12> */
.L_x_232:
[----:B------:R-:W-:Y:S05]  /*acc0*/  BSYNC B1 ;  /* 0x0000000000017941 */ /* 0x000fea0003800000 */
.L_x_231:
        /* <DEDUP_REMOVED lines=12> */
.L_x_234:
[----:B------:R-:W-:Y:S05]  /*ad90*/  BSYNC B1 ;  /* 0x0000000000017941 */ /* 0x000fea0003800000 */
.L_x_233:
        /* <DEDUP_REMOVED lines=12> */
.L_x_236:
[----:B------:R-:W-:Y:S05]  /*ae60*/  BSYNC B1 ;  /* 0x0000000000017941 */ /* 0x000fea0003800000 */
.L_x_235:
        /* <DEDUP_REMOVED lines=12> */
.L_x_238:
[----:B------:R-:W-:Y:S05]  /*af30*/  BSYNC B1 ;  /* 0x0000000000017941 */ /* 0x000fea0003800000 */
.L_x_237:
        /* <DEDUP_REMOVED lines=12> */
.L_x_240:
[----:B------:R-:W-:Y:S05]  /*b000*/  BSYNC B1 ;  /* 0x0000000000017941 */ /* 0x000fea0003800000 */
.L_x_239:
[----:B-----5:R-:W-:Y:S01]  /*b010*/  LOP3.LUT R2, R2, 0xff, RZ, 0xc0, !PT ;  /* 0x000000ff02027812 */ /* 0x020fe200078ec0ff */
[----:B------:R-:W-:Y:S01]  /*b020*/  BSSY B1, `(.L_x_241) ;  /* 0x000000b000017945 */ /* 0x000fe20003800000 */
[----:B------:R-:W-:Y:S02]  /*b030*/  ISETP.LT.OR P4, PT, R34, 0xc9, !P0 ;  /* 0x000000c92200780c */ /* 0x000fe40004781670 */
[----:B------:R-:W-:-:S05]  /*b040*/  F2FP.F16.E4M3.UNPACK_B R2, R2 ;  /* 0x00000002ff02723e */ /* 0x000fca00020006ff */
[----:B------:R-:W-:-:S05]  /*b050*/  HADD2.F32 R2, -RZ, R2.H0_H0 ;  /* 0x20000002ff027230 */ /* 0x000fca0000004100 */
[----:B0-----:R-:W-:-:S04]  /*b060*/  FMUL R3, R2, UR31 ;  /* 0x0000001f02037c20 */ /* 0x001fc80008400000 */
[----:B------:R-:W-:Y:S01]  /*b070*/  FFMA R3, R0, UR32, R3 ;  /* 0x0000002000037c23 */ /* 0x000fe20008000003 */
[----:B------:R-:W-:-:S04]  /*b080*/  PRMT R0, RZ, 0x7610, R0 ;  /* 0x00007610ff007816 */ /* 0x000fc80000000000 */
[----:B------:R-:W-:-:S05]  /*b090*/  F2FP.SATFINITE.E4M3.F32.PACK_AB_MERGE_C R3, RZ, R3, RZ ;  /* 0x00000003ff03723e */ /* 0x000fca00048070ff */
[----:B------:R0:W-:Y:S01]  /*b0a0*/  @!P3 STG.E.U8 desc[UR20][R26.64+0xc1], R3 ;  /* 0x0000c1031a00b986 */ /* 0x0001e2000c101114 */
[----:B------:R-:W-:Y:S05]  /*b0b0*/  @P4 BRA `(.L_x_242) ;  /* 0x0000000000044947 */ /* 0x000fea0003800000 */
[----:B------:R0:W5:Y:S02]  /*b0c0*/  LDG.E.U8 R0, desc[UR20][R28.64+0xc8] ;  /* 0x0000c8141c007981 */ /* 0x000164000c1e1100 */
.L_x_242:
[----:B------:R-:W-:Y:S05]  /*b0d0*/  BSYNC B1 ;  /* 0x0000000000017941 */ /* 0x000fea0003800000 */
.L_x_241:
[----:B------:R-:W2:Y:S01]  /*b0e0*/  LDL.LU R2, [R1] ;  /* 0x0000000001027983 */ /* 0x000ea20000300800 */
[----:B-----5:R-:W-:Y:S01]  /*b0f0*/  LOP3.LUT R0, R0, 0xff, RZ, 0xc0, !PT ;  /* 0x000000ff00007812 */ /* 0x020fe200078ec0ff */
[----:B------:R-:W-:Y:S01]  /*b100*/  BSSY B1, `(.L_x_243) ;  /* 0x000000b000017945 */ /* 0x000fe20003800000 */
[----:B------:R-:W-:Y:S02]  /*b110*/  ISETP.LT.OR P3, PT, R34, 0xca, !P0 ;  /* 0x000000ca2200780c */ /* 0x000fe40004761670 */
[----:B------:R-:W-:-:S05]  /*b120*/  F2FP.F16.E4M3.UNPACK_B R0, R0 ;  /* 0x00000000ff00723e */ /* 0x000fca00020006ff */
[----:B------:R-:W-:-:S05]  /*b130*/  HADD2.F32 R0, -RZ, R0.H0_H0 ;  /* 0x20000000ff007230 */ /* 0x000fca0000004100 */
[----:B------:R-:W-:-:S04]  /*b140*/  FMUL R0, R0, UR31 ;  /* 0x0000001f00007c20 */ /* 0x000fc80008400000 */
[----:B--2---:R-:W-:-:S05]  /*b150*/  FFMA R0, R2, UR32, R0 ;  /* 0x0000002002007c23 */ /* 0x004fca0008000000 */
[----:B0-----:R-:W-:Y:S02]  /*b160*/  F2FP.SATFINITE.E4M3.F32.PACK_AB_MERGE_C R3, RZ, R0, RZ ;  /* 0x00000000ff03723e */ /* 0x001fe400048070ff */
[----:B------:R-:W-:-:S03]  /*b170*/  PRMT R0, RZ, 0x7610, R0 ;  /* 0x00007610ff007816 */ /* 0x000fc60000000000 */
[----:B------:R0:W-:Y:S01]  /*b180*/  @!P4 STG.E.U8 desc[UR20][R24.64+0xc8], R3 ;  /* 0x0000c8031800c986 */ /* 0x0001e2000c101114 */
[----:B------:R-:W-:Y:S05]  /*b190*/  @P3 BRA `(.L_x_244) ;  /* 0x0000000000043947 */ /* 0x000fea0003800000 */
[----:B------:R2:W5:Y:S02]  /*b1a0*/  LDG.E.U8 R0, desc[UR20][R28.64+0xc9] ;  /* 0x0000c9141c007981 */ /* 0x000564000c1e1100 */
.L_x_244:
[----:B------:R-:W-:Y:S05]  /*b1b0*/  BSYNC B1 ;  /* 0x0000000000017941 */ /* 0x000fea0003800000 */
.L_x_243:
[----:B------:R-:W3:Y:S01]  /*b1c0*/  LDL.LU R2, [R1+0x4] ;  /* 0x0000040001027983 */ /* 0x000ee20000300800 */
[----:B-----5:R-:W-:Y:S01]  /*b1d0*/  LOP3.LUT R0, R0, 0xff, RZ, 0xc0, !PT ;  /* 0x000000ff00007812 */ /* 0x020fe200078ec0ff */
[----:B------:R-:W-:Y:S01]  /*b1e0*/  BSSY B1, `(.L_x_245) ;  /* 0x000000b000017945 */ /* 0x000fe20003800000 */
[----:B------:R-:W-:Y:S02]  /*b1f0*/  ISETP.LT.OR P4, PT, R34, 0xc9, !P1 ;  /* 0x000000c92200780c */ /* 0x000fe40004f81670 */
[----:B------:R-:W-:-:S05]  /*b200*/  F2FP.F16.E4M3.UNPACK_B R0, R0 ;  /* 0x00000000ff00723e */ /* 0x000fca00020006ff */
[----:B------:R-:W-:-:S05]  /*b210*/  HADD2.F32 R0, -RZ, R0.H0_H0 ;  /* 0x20000000ff007230 */ /* 0x000fca0000004100 */
[----:B------:R-:W-:-:S04]  /*b220*/  FMUL R0, R0, UR31 ;  /* 0x0000001f00007c20 */ /* 0x000fc80008400000 */
[----:B---3--:R-:W-:-:S05]  /*b230*/  FFMA R0, R2, UR32, R0 ;  /* 0x0000002002007c23 */ /* 0x008fca0008000000 */
[----:B0-----:R-:W-:Y:S02]  /*b240*/  F2FP.SATFINITE.E4M3.F32.PACK_AB_MERGE_C R3, RZ, R0, RZ ;  /* 0x00000000ff03723e */ /* 0x001fe400048070ff */
[----:B------:R-:W-:-:S03]  /*b250*/  PRMT R0, RZ, 0x7610, R0 ;  /* 0x00007610ff007816 */ /* 0x000fc60000000000 */
[----:B------:R0:W-:Y:S01]  /*b260*/  @!P3 STG.E.U8 desc[UR20][R24.64+0xc9], R3 ;  /* 0x0000c9031800b986 */ /* 0x0001e2000c101114 */
[----:B------:R-:W-:Y:S05]  /*b270*/  @P4 BRA `(.L_x_246) ;  /* 0x0000000000044947 */ /* 0x000fea0003800000 */
[----:B------:R3:W5:Y:S02]  /*b280*/  LDG.E.U8 R0, desc[UR20][R30.64+0xc8] ;  /* 0x0000c8141e007981 */ /* 0x000764000c1e1100 */
.L_x_246:
[----:B------:R-:W-:Y:S05]  /*b290*/  BSYNC B1 ;  /* 0x0000000000017941 */ /* 0x000fea0003800000 */
.L_x_245:
[----:B------:R-:W2:Y:S01]  /*b2a0*/  LDL.LU R2, [R1+0x8] ;  /* 0x0000080001027983 */ /* 0x000ea20000300800 */
        /* <DEDUP_REMOVED lines=12> */
.L_x_248:
[----:B------:R-:W-:Y:S05]  /*b370*/  BSYNC B1 ;  /* 0x0000000000017941 */ /* 0x000fea0003800000 */
.L_x_247:
        /* <DEDUP_REMOVED lines=13> */
.L_x_250:
[----:B------:R-:W-:Y:S05]  /*b450*/  BSYNC B1 ;  /* 0x0000000000017941 */ /* 0x000fea0003800000 */
.L_x_249:
        /* <DEDUP_REMOVED lines=13> */
.L_x_252:
[----:B------:R-:W-:Y:S05]  /*b530*/  BSYNC B1 ;  /* 0x0000000000017941 */ /* 0x000fea0003800000 */
.L_x_251:
        /* <DEDUP_REMOVED lines=13> */
.L_x_254:
[----:B------:R-:W-:Y:S05]  /*b610*/  BSYNC B1 ;  /* 0x0000000000017941 */ /* 0x000fea0003800000 */
.L_x_253:
        /* <DEDUP_REMOVED lines=13> */
.L_x_256:
[----:B------:R-:W-:Y:S05]  /*b6f0*/  BSYNC B1 ;  /* 0x0000000000017941 */ /* 0x000fea0003800000 */
.L_x_255:
        /* <DEDUP_REMOVED lines=13> */
.L_x_258:
[----:B------:R-:W-:Y:S05]  /*b7d0*/  BSYNC B1 ;  /* 0x0000000000017941 */ /* 0x000fea0003800000 */
.L_x_257:
        /* <DEDUP_REMOVED lines=13> */
.L_x_260:
[----:B------:R-:W-:Y:S05]  /*b8b0*/  BSYNC B1 ;  /* 0x0000000000017941 */ /* 0x000fea0003800000 */
.L_x_259:
        /* <DEDUP_REMOVED lines=13> */
.L_x_262:
[----:B------:R-:W-:Y:S05]  /*b990*/  BSYNC B1 ;  /* 0x0000000000017941 */ /* 0x000fea0003800000 */
.L_x_261:
        /* <DEDUP_REMOVED lines=13> */
.L_x_264:
[----:B------:R-:W-:Y:S05]  /*ba70*/  BSYNC B1 ;  /* 0x0000000000017941 */ /* 0x000fea0003800000 */
.L_x_263:
        /* <DEDUP_REMOVED lines=13> */
.L_x_266:
[----:B------:R-:W-:Y:S05]  /*bb50*/  BSYNC B1 ;  /* 0x0000000000017941 */ /* 0x000fea0003800000 */
.L_x_265:
        /* <DEDUP_REMOVED lines=13> */
.L_x_268:
[----:B------:R-:W-:Y:S05]  /*bc30*/  BSYNC B1 ;  /* 0x0000000000017941 */ /* 0x000fea0003800000 */
.L_x_267:
        /* <DEDUP_REMOVED lines=13> */
.L_x_270:
[----:B------:R-:W-:Y:S05]  /*bd10*/  BSYNC B1 ;  /* 0x0000000000017941 */ /* 0x000fea0003800000 */
.L_x_269:
        /* <DEDUP_REMOVED lines=13> */
.L_x_272:
[----:B------:R-:W-:Y:S05]  /*bdf0*/  BSYNC B1 ;  /* 0x0000000000017941 */ /* 0x000fea0003800000 */
.L_x_271:
        /* <DEDUP_REMOVED lines=13> */
.L_x_274:
[----:B------:R-:W-:Y:S05]  /*bed0*/  BSYNC B1 ;  /* 0x0000000000017941 */ /* 0x000fea0003800000 */
.L_x_273:
        /* <DEDUP_REMOVED lines=13> */
.L_x_276:
[----:B------:R-:W-:Y:S05]  /*bfb0*/  BSYNC B1 ;  /* 0x0000000000017941 */ /* 0x000fea0003800000 */
.L_x_275:
        /* <DEDUP_REMOVED lines=13> */
.L_x_278:
[----:B------:R-:W-:Y:S05]  /*c090*/  BSYNC B1 ;  /* 0x0000000000017941 */ /* 0x000fea0003800000 */
.L_x_277:
        /* <DEDUP_REMOVED lines=13> */
.L_x_280:
[----:B------:R-:W-:Y:S05]  /*c170*/  BSYNC B1 ;  /* 0x0000000000017941 */ /* 0x000fea0003800000 */
.L_x_279:
        /* <DEDUP_REMOVED lines=13> */
.L_x_282:
[----:B------:R-:W-:Y:S05]  /*c250*/  BSYNC B1 ;  /* 0x0000000000017941 */ /* 0x000fea0003800000 */
.L_x_281:
        /* <DEDUP_REMOVED lines=13> */
.L_x_284:
[----:B------:R-:W-:Y:S05]  /*c330*/  BSYNC B1 ;  /* 0x0000000000017941 */ /* 0x000fea0003800000 */
.L_x_283:
        /* <DEDUP_REMOVED lines=13> */
.L_x_286:
[----:B------:R-:W-:Y:S05]  /*c410*/  BSYNC B1 ;  /* 0x0000000000017941 */ /* 0x000fea0003800000 */
.L_x_285:
        /* <DEDUP_REMOVED lines=13> */
.L_x_288:
[----:B------:R-:W-:Y:S05]  /*c4f0*/  BSYNC B1 ;  /* 0x0000000000017941 */ /* 0x000fea0003800000 */
.L_x_287:
        /* <DEDUP_REMOVED lines=13> */
.L_x_290:
[----:B------:R-:W-:Y:S05]  /*c5d0*/  BSYNC B1 ;  /* 0x0000000000017941 */ /* 0x000fea0003800000 */
.L_x_289:
        /* <DEDUP_REMOVED lines=13> */
.L_x_292:
[----:B------:R-:W-:Y:S05]  /*c6b0*/  BSYNC B1 ;  /* 0x0000000000017941 */ /* 0x000fea0003800000 */
.L_x_291:
        /* <DEDUP_REMOVED lines=13> */
.L_x_294:
[----:B------:R-:W-:Y:S05]  /*c790*/  BSYNC B1 ;  /* 0x0000000000017941 */ /* 0x000fea0003800000 */
.L_x_293:
        /* <DEDUP_REMOVED lines=13> */
.L_x_296:
[----:B------:R-:W-:Y:S05]  /*c870*/  BSYNC B1 ;  /* 0x0000000000017941 */ /* 0x000fea0003800000 */
.L_x_295:
[----:B------:R-:W-:Y:S05]  /*c880*/  @P1 BRA `(.L_x_297) ;  /* 0x00000020009c1947 */ /* 0x000fea0003800000 */
[----:B------:R-:W2:Y:S01]  /*c890*/  LDL.LU R2, [R1+0x6c] ;  /* 0x00006c0001027983 */ /* 0x000ea20000300800 */
[----:B-----5:R-:W-:-:S04]  /*c8a0*/  LOP3.LUT R0, R0, 0xff, RZ, 0xc0, !PT ;  /* 0x000000ff00007812 */ /* 0x020fc800078ec0ff */
[----:B------:R-:W-:-:S05]  /*c8b0*/  F2FP.F16.E4M3.UNPACK_B R0, R0 ;  /* 0x00000000ff00723e */ /* 0x000fca00020006ff */
[----:B------:R-:W-:-:S05]  /*c8c0*/  HADD2.F32 R0, -RZ, R0.H0_H0 ;  /* 0x20000000ff007230 */ /* 0x000fca0000004100 */
[----:B------:R-:W-:-:S04]  /*c8d0*/  FMUL R0, R0, UR31 ;  /* 0x0000001f00007c20 */ /* 0x000fc80008400000 */
[----:B--2---:R-:W-:-:S05]  /*c8e0*/  FFMA R0, R2, UR32, R0 ;  /* 0x0000002002007c23 */ /* 0x004fca0008000000 */
[----:B0-----:R-:W-:-:S05]  /*c8f0*/  F2FP.SATFINITE.E4M3.F32.PACK_AB_MERGE_C R3, RZ, R0, RZ ;  /* 0x00000000ff03723e */ /* 0x001fca00048070ff */
[----:B------:R0:W-:Y:S01]  /*c900*/  STG.E.U8 desc[UR20][R26.64+0xf9], R3 ;  /* 0x0000f9031a007986 */ /* 0x0001e2000c101114 */
[----:B------:R-:W-:Y:S05]  /*c910*/  BRA `(.L_x_297) ;  /* 0x0000002000787947 */ /* 0x000fea0003800000 */
.L_x_40:
[----:B------:R-:W-:Y:S01]  /*c920*/  ISETP.GE.AND P1, PT, R39, 0x1, PT ;  /* 0x000000012700780c */ /* 0x000fe20003f26270 */
[----:B------:R-:W-:Y:S01]  /*c930*/  FMUL R228, R228, UR32 ;  /* 0x00000020e4e47c20 */ /* 0x000fe20008400000 */
[----:B------:R-:W-:Y:S01]  /*c940*/  FMUL R227, R227, UR32 ;  /* 0x00000020e3e37c20 */ /* 0x000fe20008400000 */
[----:B------:R-:W-:Y:S01]  /*c950*/  ISETP.GE.AND P0, PT, R39, 0x9, PT ;  /* 0x000000092700780c */ /* 0x000fe20003f06270 */
[----:B------:R-:W-:Y:S01]  /*c960*/  FMUL R226, R226, UR32 ;  /* 0x00000020e2e27c20 */ /* 0x000fe20008400000 */
[C---:B------:R-:W-:Y:S02]  /*c970*/  ISETP.LT.OR P4, PT, R34.reuse, 0x1, !P1 ;  /* 0x000000012200780c */ /* 0x040fe40004f81670 */
[----:B------:R-:W-:Y:S02]  /*c980*/  ISETP.LT.OR P5, PT, R34, 0x2, !P1 ;  /* 0x000000022200780c */ /* 0x000fe40004fa1670 */
[----:B------:R-:W-:Y:S02]  /*c990*/  F2FP.SATFINITE.E4M3.F32.PACK_AB_MERGE_C R29, RZ, R228, RZ ;  /* 0x000000e4ff1d723e */ /* 0x000fe400048070ff */
[----:B------:R-:W-:-:S02]  /*c9a0*/  F2FP.SATFINITE.E4M3.F32.PACK_AB_MERGE_C R227, RZ, R227, RZ ;  /* 0x000000e3ffe3723e */ /* 0x000fc400048070ff */
[----:B------:R-:W-:Y:S01]  /*c9b0*/  ISETP.LT.OR P3, PT, R34, 0x1, !P0 ;  /* 0x000000012200780c */ /* 0x000fe20004761670 */
[----:B------:R-:W-:-:S04]  /*c9c0*/  FMUL R225, R225, UR32 ;  /* 0x00000020e1e17c20 */ /* 0x000fc80008400000 */
[----:B------:R2:W-:Y:S01]  /*c9d0*/  @!P4 STG.E.U8 desc[UR20][R24.64], R29 ;  /* 0x0000001d1800c986 */ /* 0x0005e2000c101114 */
[----:B------:R-:W-:-:S03]  /*c9e0*/  ISETP.LT.OR P4, PT, R34, 0x2, !P0 ;  /* 0x000000022200780c */ /* 0x000fc60004781670 */
[----:B------:R3:W-:Y:S01]  /*c9f0*/  @!P5 STG.E.U8 desc[UR20][R24.64+0x1], R227 ;  /* 0x000001e31800d986 */ /* 0x0007e2000c101114 */
[----:B------:R-:W-:Y:S01]  /*ca00*/  ISETP.LT.OR P5, PT, R34, 0x9, !P1 ;  /* 0x000000092200780c */ /* 0x000fe20004fa1670 */
[----:B------:R-:W-:Y:S01]  /*ca10*/  FMUL R224, R224, UR32 ;  /* 0x00000020e0e07c20 */ /* 0x000fe20008400000 */
[----:B------:R-:W-:Y:S01]  /*ca20*/  ISETP.LT.OR P6, PT, R34, 0xa, !P1 ;  /* 0x0000000a2200780c */ /* 0x000fe20004fc1670 */
[----:B------:R-:W-:Y:S01]  /*ca30*/  FMUL R223, R223, UR32 ;  /* 0x00000020dfdf7c20 */ /* 0x000fe20008400000 */
[----:B------:R-:W-:Y:S02]  /*ca40*/  F2FP.SATFINITE.E4M3.F32.PACK_AB_MERGE_C R31, RZ, R226, RZ ;  /* 0x000000e2ff1f723e */ /* 0x000fe400048070ff */
[----:B------:R-:W-:Y:S02]  /*ca50*/  F2FP.SATFINITE.E4M3.F32.PACK_AB_MERGE_C R225, RZ, R225, RZ ;  /* 0x000000e1ffe1723e */ /* 0x000fe400048070ff */
[----:B--2---:R-:W-:Y:S01]  /*ca60*/  F2FP.SATFINITE.E4M3.F32.PACK_AB_MERGE_C R29, RZ, R224, RZ ;  /* 0x000000e0ff1d723e */ /* 0x004fe200048070ff */
[----:B------:R-:W-:Y:S01]  /*ca70*/  @!P3 STG.E.U8 desc[UR20][R26.64], R31 ;  /* 0x0000001f1a00b986 */ /* 0x000fe2000c101114 */
[----:B------:R-:W-:-:S02]  /*ca80*/  F2FP.SATFINITE.E4M3.F32.PACK_AB_MERGE_C R223, RZ, R223, RZ ;  /* 0x000000dfffdf723e */ /* 0x000fc400048070ff */
[C---:B------:R-:W-:Y:S01]  /*ca90*/  ISETP.LT.OR P3, PT, R34.reuse, 0x9, !P0 ;  /* 0x000000092200780c */ /* 0x040fe20004761670 */
[----:B------:R-:W-:Y:S01]  /*caa0*/  @!P4 STG.E.U8 desc[UR20][R26.64+0x1], R225 ;  /* 0x000001e11a00c986 */ /* 0x000fe2000c101114 */
[----:B------:R-:W-:-:S03]  /*cab0*/  ISETP.LT.OR P4, PT, R34, 0xa, !P0 ;  /* 0x0000000a2200780c */ /* 0x000fc60004781670 */
[----:B------:R2:W-:Y:S01]  /*cac0*/  @!P5 STG.E.U8 desc[UR20][R24.64+0x8], R29 ;  /* 0x0000081d1800d986 */ /* 0x0005e2000c101114 */
[----:B------:R-:W-:Y:S01]  /*cad0*/  ISETP.LT.OR P5, PT, R34, 0x11, !P1 ;  /* 0x000000112200780c */ /* 0x000fe20004fa1670 */
[----:B------:R-:W-:Y:S01]  /*cae0*/  FMUL R222, R222, UR32 ;  /* 0x00000020dede7c20 */ /* 0x000fe20008400000 */
[----:B------:R-:W-:Y:S01]  /*caf0*/  FMUL R221, R221, UR32 ;  /* 0x00000020dddd7c20 */ /* 0x000fe20008400000 */
[----:B------:R-:W-:Y:S01]  /*cb00*/  FMUL R220, R220, UR32 ;  /* 0x00000020dcdc7c20 */ /* 0x000fe20008400000 */
[----:B------:R-:W-:Y:S01]  /*cb10*/  @!P6 STG.E.U8 desc[UR20][R24.64+0x9], R223 ;  /* 0x000009df1800e986 */ /* 0x000fe2000c101114 */
[----:B------:R-:W-:Y:S01]  /*cb20*/  ISETP.LT.OR P6, PT, R34, 0x12, !P1 ;  /* 0x000000122200780c */ /* 0x000fe20004fc1670 */
[----:B------:R-:W-:Y:S01]  /*cb30*/  FMUL R219, R219, UR32 ;  /* 0x00000020dbdb7c20 */ /* 0x000fe20008400000 */
[----:B------:R-:W-:Y:S01]  /*cb40*/  F2FP.SATFINITE.E4M3.F32.PACK_AB_MERGE_C R33, RZ, R222, RZ ;  /* 0x000000deff21723e */ /* 0x000fe200048070ff */
[----:B---3--:R-:W3:Y:S01]  /*cb50*/  LDL.LU R227, [R1+0x8] ;  /* 0x0000080001e37983 */ /* 0x008ee20000300800 */
[----:B------:R-:W-:-:S02]  /*cb60*/  F2FP.SATFINITE.E4M3.F32.PACK_AB_MERGE_C R221, RZ, R221, RZ ;  /* 0x000000ddffdd723e */ /* 0x000fc400048070ff */
[----:B--2---:R-:W-:Y:S01]  /*cb70*/  F2FP.SATFINITE.E4M3.F32.PACK_AB_MERGE_C R29, RZ, R220, RZ ;  /* 0x000000dcff1d723e */ /* 0x004fe200048070ff */
[----:B------:R-:W2:Y:S04]  /*cb80*/  LDL.LU R226, [R1+0x4] ;  /* 0x0000040001e27983 */ /* 0x000ea80000300800 */
[----:B------:R-:W4:Y:S01]  /*cb90*/  LDL.LU R224, [R1] ;  /* 0x0000000001e07983 */ /* 0x000f220000300800 */
[----:B------:R-:W-:-:S03]  /*cba0*/  F2FP.SATFINITE.E4M3.F32.PACK_AB_MERGE_C R219, RZ, R219, RZ ;  /* 0x000000dbffdb723e */ /* 0x000fc600048070ff */
[----:B------:R-:W-:Y:S01]  /*cbb0*/  @!P3 STG.E.U8 desc[UR20][R26.64+0x8], R33 ;  /* 0x000008211a00b986 */ /* 0x000fe2000c101114 */
[----:B------:R-:W-:-:S03]  /*cbc0*/  ISETP.LT.OR P3, PT, R34, 0x11, !P0 ;  /* 0x000000112200780c */ /* 0x000fc60004761670 */
        /* <DEDUP_REMOVED lines=11> */
[----:B------:R-:W-:Y:S01]  /*cc80*/  FMUL R214, R214, UR32 ;  /* 0x00000020d6d67c20 */ /* 0x000fe20008400000 */
[----:B------:R-:W-:Y:S01]  /*cc90*/  F2FP.SATFINITE.E4M3.F32.PACK_AB_MERGE_C R217, RZ, R217, RZ ;  /* 0x000000d9ffd9723e */ /* 0x000fe200048070ff */
[----:B------:R-:W-:Y:S01]  /*cca0*/  FMUL R213, R213, UR32 ;  /* 0x00000020d5d57c20 */ /* 0x000fe20008400000 */
[----:B0-----:R-:W-:Y:S01]  /*ccb0*/  F2FP.SATFINITE.E4M3.F32.PACK_AB_MERGE_C R29, RZ, R216, RZ ;  /* 0x000000d8ff1d723e */ /* 0x001fe200048070ff */
[----:B------:R-:W-:Y:S01]  /*ccc0*/  @!P3 STG.E.U8 desc[UR20][R26.64+0x10], R31 ;  /* 0x0000101f1a00b986 */ /* 0x000fe2000c101114 */
[----:B------:R-:W-:-:S02]  /*ccd0*/  F2FP.SATFINITE.E4M3.F32.PACK_AB_MERGE_C R215, RZ, R215, RZ ;  /* 0x000000d7ffd7723e */ /* 0x000fc400048070ff */
[C---:B------:R-:W-:Y:S01]  /*cce0*/  ISETP.LT.OR P3, PT, R34.reuse, 0x19, !P0 ;  /* 0x000000192200780c */ /* 0x040fe20004761670 */
[----:B------:R-:W-:Y:S01]  /*ccf0*/  @!P4 STG.E.U8 desc[UR20][R26.64+0x11], R217 ;  /* 0x000011d91a00c986 */ /* 0x000fe2000c101114 */
[----:B------:R-:W-:-:S03]  /*cd00*/  ISETP.LT.OR P4, PT, R34, 0x1a, !P0 ;  /* 0x0000001a2200780c */ /* 0x000fc60004781670 */
[----:B------:R0:W-:Y:S01]  /*cd10*/  @!P5 STG.E.U8 desc[UR20][R24.64+0x18], R29 ;  /* 0x0000181d1800d986 */ /* 0x0001e2000c101114 */
[----:B------:R-:W-:Y:S01]  /*cd20*/  ISETP.LT.OR P5, PT, R34, 0x21, !P1 ;  /* 0x000000212200780c */ /* 0x000fe20004fa1670 */
[----:B------:R-:W-:Y:S02]  /*cd30*/  FMUL R212, R212, UR32 ;  /* 0x00000020d4d47c20 */ /* 0x000fe40008400000 */
[----:B------:R-:W-:Y:S01]  /*cd40*/  @!P6 STG.E.U8 desc[UR20][R24.64+0x19], R215 ;  /* 0x000019d71800e986 */ /* 0x000fe2000c101114 */
[----:B------:R-:W-:Y:S01]  /*cd50*/  ISETP.LT.OR P6, PT, R34, 0x22, !P1 ;  /* 0x000000222200780c */ /* 0x000fe20004fc1670 */
[----:B------:R-:W-:Y:S01]  /*cd60*/  FMUL R211, R211, UR32 ;  /* 0x00000020d3d37c20 */ /* 0x000fe20008400000 */
[----:B------:R-:W-:Y:S01]  /*cd70*/  F2FP.SATFINITE.E4M3.F32.PACK_AB_MERGE_C R33, RZ, R214, RZ ;  /* 0x000000d6ff21723e */ /* 0x000fe200048070ff */
[----:B------:R-:W-:Y:S01]  /*cd80*/  FMUL R210, R210, UR32 ;  /* 0x00000020d2d27c20 */ /* 0x000fe20008400000 */
[----:B------:R-:W-:Y:S01]  /*cd90*/  F2FP.SATFINITE.E4M3.F32.PACK_AB_MERGE_C R213, RZ, R213, RZ ;  /* 0x000000d5ffd5723e */ /* 0x000fe200048070ff */
[----:B------:R-:W-:Y:S01]  /*cda0*/  FMUL R209, R209, UR32 ;  /* 0x00000020d1d17c20 */ /* 0x000fe20008400000 */
        /* <DEDUP_REMOVED lines=8> */
[----:B------:R-:W-:-:S03]  /*ce30*/  ISETP.LT.OR P5, PT, R34, 0x29, !P1 ;  /* 0x000000292200780c */ /* 0x000fc60004fa1670 */
        /* <DEDUP_REMOVED lines=240> */
[----:B------:R1:W-:Y:S01]  /*dd40*/  @!P6 STG.E.U8 desc[UR20][R24.64+0x99], R23 ;  /* 0x000099171800e986 */ /* 0x0003e2000c101114 */
        /* <DEDUP_REMOVED lines=11> */
[----:B------:R0:W-:Y:S01]  /*de00*/  @!P4 STG.E.U8 desc[UR20][R26.64+0x99], R21 ;  /* 0x000099151a00c986 */ /* 0x0001e2000c101114 */
[----:B------:R-:W-:-:S03]  /*de10*/  ISETP.LT.OR P4, PT, R34, 0xa2, !P0 ;  /* 0x000000a22200780c */ /* 0x000fc60004781670 */
[----:B------:R-:W-:Y:S01]  /*de20*/  @!P5 STG.E.U8 desc[UR20][R24.64+0xa0], R29 ;  /* 0x0000a01d1800d986 */ /* 0x000fe2000c101114 */
[----:B------:R-:W-:-:S03]  /*de30*/  ISETP.LT.OR P5, PT, R34, 0xa9, !P1 ;  /* 0x000000a92200780c */ /* 0x000fc60004fa1670 */
[----:B------:R3:W-:Y:S01]  /*de40*/  @!P6 STG.E.U8 desc[UR20][R24.64+0xa1], R19 ;  /* 0x0000a1131800e986 */ /* 0x0007e2000c101114 */
[----:B------:R-:W-:Y:S01]  /*de50*/  ISETP.LT.OR P6, PT, R34, 0xaa, !P1 ;  /* 0x000000aa2200780c */ /* 0x000fe20004fc1670 */
[----:B------:R-:W-:Y:S01]  /*de60*/  FMUL R15, R15, UR32 ;  /* 0x000000200f0f7c20 */ /* 0x000fe20008400000 */
[----:B-1----:R-:W-:Y:S01]  /*de70*/  F2FP.SATFINITE.E4M3.F32.PACK_AB_MERGE_C R23, RZ, R18, RZ ;  /* 0x00000012ff17723e */ /* 0x002fe200048070ff */
[----:B------:R-:W-:Y:S01]  /*de80*/  FMUL R14, R14, UR32 ;  /* 0x000000200e0e7c20 */ /* 0x000fe20008400000 */
[----:B------:R-:W-:Y:S01]  /*de90*/  F2FP.SATFINITE.E4M3.F32.PACK_AB_MERGE_C R17, RZ, R17, RZ ;  /* 0x00000011ff11723e */ /* 0x000fe200048070ff */
[----:B------:R-:W-:Y:S01]  /*dea0*/  FMUL R13, R13, UR32 ;  /* 0x000000200d0d7c20 */ /* 0x000fe20008400000 */
[----:B0-----:R-:W-:Y:S01]  /*deb0*/  F2FP.SATFINITE.E4M3.F32.PACK_AB_MERGE_C R21, RZ, R16, RZ ;  /* 0x00000010ff15723e */ /* 0x001fe200048070ff */
[----:B------:R-:W-:Y:S01]  /*dec0*/  @!P3 STG.E.U8 desc[UR20][R26.64+0xa0], R23 ;  /* 0x0000a0171a00b986 */ /* 0x000fe2000c101114 */
[----:B------:R-:W-:Y:S02]  /*ded0*/  F2FP.SATFINITE.E4M3.F32.PACK_AB_MERGE_C R15, RZ, R15, RZ ;  /* 0x0000000fff0f723e */ /* 0x000fe400048070ff */
[C---:B------:R-:W-:Y:S01]  /*dee0*/  ISETP.LT.OR P3, PT, R34.reuse, 0xa9, !P0 ;  /* 0x000000a92200780c */ /* 0x040fe20004761670 */
[----:B------:R-:W-:Y:S01]  /*def0*/  @!P4 STG.E.U8 desc[UR20][R26.64+0xa1], R17 ;  /* 0x0000a1111a00c986 */ /* 0x000fe2000c101114 */
[----:B------:R-:W-:-:S03]  /*df00*/  ISETP.LT.OR P4, PT, R34, 0xaa, !P0 ;  /* 0x000000aa2200780c */ /* 0x000fc60004781670 */
[----:B------:R-:W-:Y:S01]  /*df10*/  @!P5 STG.E.U8 desc[UR20][R24.64+0xa8], R21 ;  /* 0x0000a8151800d986 */ /* 0x000fe2000c101114 */
[----:B------:R-:W-:Y:S01]  /*df20*/  ISETP.LT.OR P5, PT, R34, 0xb1, !P1 ;  /* 0x000000b12200780c */ /* 0x000fe20004fa1670 */
[----:B------:R-:W-:Y:S02]  /*df30*/  FMUL R12, R12, UR32 ;  /* 0x000000200c0c7c20 */ /* 0x000fe40008400000 */
[----:B------:R0:W-:Y:S01]  /*df40*/  @!P6 STG.E.U8 desc[UR20][R24.64+0xa9], R15 ;  /* 0x0000a90f1800e986 */ /* 0x0001e2000c101114 */
[----:B------:R-:W-:Y:S01]  /*df50*/  ISETP.LT.OR P6, PT, R34, 0xb2, !P1 ;  /* 0x000000b22200780c */ /* 0x000fe20004fc1670 */
[----:B------:R-:W-:Y:S01]  /*df60*/  FMUL R11, R11, UR32 ;  /* 0x000000200b0b7c20 */ /* 0x000fe20008400000 */
[----:B---3--:R-:W-:Y:S01]  /*df70*/  F2FP.SATFINITE.E4M3.F32.PACK_AB_MERGE_C R19, RZ, R14, RZ ;  /* 0x0000000eff13723e */ /* 0x008fe200048070ff */
[----:B------:R-:W3:Y:S01]  /*df80*/  LDL.LU R223, [R1+0x18] ;  /* 0x0000180001df7983 */ /* 0x000ee20000300800 */
[----:B------:R-:W-:Y:S02]  /*df90*/  F2FP.SATFINITE.E4M3.F32.PACK_AB_MERGE_C R13, RZ, R13, RZ ;  /* 0x0000000dff0d723e */ /* 0x000fe400048070ff */
[----:B------:R-:W-:Y:S01]  /*dfa0*/  F2FP.SATFINITE.E4M3.F32.PACK_AB_MERGE_C R11, RZ, R11, RZ ;  /* 0x0000000bff0b723e */ /* 0x000fe200048070ff */
[----:B------:R-:W-:Y:S01]  /*dfb0*/  @!P3 STG.E.U8 desc[UR20][R26.64+0xa8], R19 ;  /* 0x0000a8131a00b986 */ /* 0x000fe2000c101114 */
[----:B0-----:R-:W-:-:S03]  /*dfc0*/  F2FP.SATFINITE.E4M3.F32.PACK_AB_MERGE_C R15, RZ, R12, RZ ;  /* 0x0000000cff0f723e */ /* 0x001fc600048070ff */
[----:B------:R0:W-:Y:S01]  /*dfd0*/  @!P4 STG.E.U8 desc[UR20][R26.64+0xa9], R13 ;  /* 0x0000a90d1a00c986 */ /* 0x0001e2000c101114 */
[C---:B------:R-:W-:Y:S02]  /*dfe0*/  ISETP.LT.OR P3, PT, R34.reuse, 0xb1, !P0 ;  /* 0x000000b12200780c */ /* 0x040fe40004761670 */
[C---:B------:R-:W-:Y:S01]  /*dff0*/  ISETP.LT.OR P4, PT, R34.reuse, 0xb2, !P0 ;  /* 0x000000b22200780c */ /* 0x040fe20004781670 */
[----:B------:R-:W-:Y:S01]  /*e000*/  @!P5 STG.E.U8 desc[UR20][R24.64+0xb0], R15 ;  /* 0x0000b00f1800d986 */ /* 0x000fe2000c101114 */
[----:B------:R-:W-:Y:S01]  /*e010*/  ISETP.LT.OR P5, PT, R34, 0xb9, !P1 ;  /* 0x000000b92200780c */ /* 0x000fe20004fa1670 */
[----:B------:R-:W-:Y:S01]  /*e020*/  FMUL R10, R10, UR32 ;  /* 0x000000200a0a7c20 */ /* 0x000fe20008400000 */
[----:B------:R-:W-:Y:S01]  /*e030*/  FMUL R9, R9, UR32 ;  /* 0x0000002009097c20 */ /* 0x000fe20008400000 */
[----:B------:R-:W3:Y:S01]  /*e040*/  LDL.LU R222, [R1+0x14] ;  /* 0x0000140001de7983 */ /* 0x000ee20000300800 */
[----:B------:R-:W-:-:S03]  /*e050*/  FMUL R8, R8, UR32 ;  /* 0x0000002008087c20 */ /* 0x000fc60008400000 */
[----:B------:R-:W3:Y:S01]  /*e060*/  LDL.LU R220, [R1+0x10] ;  /* 0x0000100001dc7983 */ /* 0x000ee20000300800 */
[----:B------:R-:W-:-:S03]  /*e070*/  F2FP.SATFINITE.E4M3.F32.PACK_AB_MERGE_C R17, RZ, R10, RZ ;  /* 0x0000000aff11723e */ /* 0x000fc600048070ff */
[----:B------:R-:W3:Y:S01]  /*e080*/  LDL.LU R221, [R1+0xc] ;  /* 0x00000c0001dd7983 */ /* 0x000ee20000300800 */
[----:B------:R-:W-:Y:S01]  /*e090*/  F2FP.SATFINITE.E4M3.F32.PACK_AB_MERGE_C R9, RZ, R9, RZ ;  /* 0x00000009ff09723e */ /* 0x000fe200048070ff */
[----:B------:R-:W-:Y:S01]  /*e0a0*/  FMUL R7, R7, UR32 ;  /* 0x0000002007077c20 */ /* 0x000fe20008400000 */
[----:B0-----:R-:W-:Y:S01]  /*e0b0*/  F2FP.SATFINITE.E4M3.F32.PACK_AB_MERGE_C R13, RZ, R8, RZ ;  /* 0x00000008ff0d723e */ /* 0x001fe200048070ff */
[----:B------:R0:W-:Y:S01]  /*e0c0*/  @!P6 STG.E.U8 desc[UR20][R24.64+0xb1], R11 ;  /* 0x0000b10b1800e986 */ /* 0x0001e2000c101114 */
[----:B------:R-:W-:Y:S01]  /*e0d0*/  ISETP.LT.OR P6, PT, R34, 0xba, !P1 ;  /* 0x000000ba2200780c */ /* 0x000fe20004fc1670 */
[----:B-----5:R-:W-:Y:S01]  /*e0e0*/  FMUL R2, R2, UR32 ;  /* 0x0000002002027c20 */ /* 0x020fe20008400000 */
[----:B------:R-:W-:Y:S01]  /*e0f0*/  F2FP.SATFINITE.E4M3.F32.PACK_AB_MERGE_C R7, RZ, R7, RZ ;  /* 0x00000007ff07723e */ /* 0x000fe200048070ff */
[----:B------:R-:W-:Y:S01]  /*e100*/  @!P3 STG.E.U8 desc[UR20][R26.64+0xb0], R17 ;  /* 0x0000b0111a00b986 */ /* 0x000fe2000c101114 */
[----:B------:R-:W-:Y:S01]  /*e110*/  FMUL R3, R3, UR32 ;  /* 0x0000002003037c20 */ /* 0x000fe20008400000 */
[----:B------:R-:W-:Y:S01]  /*e120*/  FMUL R4, R4, UR32 ;  /* 0x0000002004047c20 */ /* 0x000fe20008400000 */
[C---:B------:R-:W-:Y:S01]  /*e130*/  ISETP.LT.OR P3, PT, R34.reuse, 0xb9, !P0 ;  /* 0x000000b92200780c */ /* 0x040fe20004761670 */
[----:B------:R1:W-:Y:S01]  /*e140*/  @!P4 STG.E.U8 desc[UR20][R26.64+0xb1], R9 ;  /* 0x0000b1091a00c986 */ /* 0x0003e2000c101114 */
[----:B------:R-:W-:Y:S01]  /*e150*/  ISETP.LT.OR P4, PT, R34, 0xba, !P0 ;  /* 0x000000ba2200780c */ /* 0x000fe20004781670 */
[----:B------:R-:W-:Y:S01]  /*e160*/  FMUL R6, R6, UR32 ;  /* 0x0000002006067c20 */ /* 0x000fe20008400000 */
[----:B------:R-:W-:Y:S01]  /*e170*/  FMUL R5, R5, UR32 ;  /* 0x0000002005057c20 */ /* 0x000fe20008400000 */
[----:B------:R2:W-:Y:S01]  /*e180*/  @!P5 STG.E.U8 desc[UR20][R24.64+0xb8], R13 ;  /* 0x0000b80d1800d986 */ /* 0x0005e2000c101114 */
[----:B------:R-:W-:Y:S01]  /*e190*/  ISETP.LT.OR P5, PT, R34, 0xc1, !P1 ;  /* 0x000000c12200780c */ /* 0x000fe20004fa1670 */
[----:B------:R-:W-:Y:S01]  /*e1a0*/  FMUL R0, R0, UR32 ;  /* 0x0000002000007c20 */ /* 0x000fe20008400000 */
[----:B0-----:R-:W-:Y:S01]  /*e1b0*/  F2FP.SATFINITE.E4M3.F32.PACK_AB_MERGE_C R11, RZ, R6, RZ ;  /* 0x00000006ff0b723e */ /* 0x001fe200048070ff */
[----:B------:R-:W3:Y:S01]  /*e1c0*/  LDL.LU R225, [R1+0x1c] ;  /* 0x00001c0001e17983 */ /* 0x000ee20000300800 */
[----:B------:R-:W-:-:S03]  /*e1d0*/  F2FP.SATFINITE.E4M3.F32.PACK_AB_MERGE_C R5, RZ, R5, RZ ;  /* 0x00000005ff05723e */ /* 0x000fc600048070ff */
[----:B------:R0:W-:Y:S01]  /*e1e0*/  @!P6 STG.E.U8 desc[UR20][R24.64+0xb9], R7 ;  /* 0x0000b9071800e986 */ /* 0x0001e2000c101114 */
[----:B-1----:R-:W-:Y:S01]  /*e1f0*/  F2FP.SATFINITE.E4M3.F32.PACK_AB_MERGE_C R9, RZ, R4, RZ ;  /* 0x00000004ff09723e */ /* 0x002fe200048070ff */
[----:B------:R-:W-:Y:S01]  /*e200*/  FMUL R4, R227, UR32 ;  /* 0x00000020e3047c20 */ /* 0x000fe20008400000 */
[----:B------:R-:W-:Y:S01]  /*e210*/  ISETP.LT.OR P6, PT, R34, 0xc2, !P1 ;  /* 0x000000c22200780c */ /* 0x000fe20004fc1670 */
[----:B------:R-:W-:Y:S01]  /*e220*/  @!P3 STG.E.U8 desc[UR20][R26.64+0xb8], R11 ;  /* 0x0000b80b1a00b986 */ /* 0x000fe2000c101114 */
[----:B--2---:R-:W-:Y:S01]  /*e230*/  F2FP.SATFINITE.E4M3.F32.PACK_AB_MERGE_C R13, RZ, R2, RZ ;  /* 0x00000002ff0d723e */ /* 0x004fe200048070ff */
[----:B----4-:R-:W-:Y:S01]  /*e240*/  FMUL R2, R224, UR32 ;  /* 0x00000020e0027c20 */ /* 0x010fe20008400000 */
[----:B------:R-:W-:Y:S01]  /*e250*/  ISETP.LT.OR P3, PT, R34, 0xc1, !P0 ;  /* 0x000000c12200780c */ /* 0x000fe20004761670 */
[----:B------:R-:W2:Y:S01]  /*e260*/  LDL.LU R224, [R1+0x20] ;  /* 0x0000200001e07983 */ /* 0x000ea20000300800 */
[----:B0-----:R-:W-:Y:S01]  /*e270*/  F2FP.SATFINITE.E4M3.F32.PACK_AB_MERGE_C R7, RZ, R3, RZ ;  /* 0x00000003ff07723e */ /* 0x001fe200048070ff */
[----:B------:R-:W-:-:S02]  /*e280*/  FMUL R3, R226, UR32 ;  /* 0x00000020e2037c20 */ /* 0x000fc40008400000 */
[----:B------:R0:W-:Y:S01]  /*e290*/  @!P4 STG.E.U8 desc[UR20][R26.64+0xb9], R5 ;  /* 0x0000b9051a00c986 */ /* 0x0001e2000c101114 */
[----:B------:R-:W-:-:S03]  /*e2a0*/  ISETP.LT.OR P4, PT, R34, 0xc2, !P0 ;  /* 0x000000c22200780c */ /* 0x000fc60004781670 */
[----:B------:R-:W4:Y:S04]  /*e2b0*/  LDL.LU R226, [R1+0x24] ;  /* 0x0000240001e27983 */ /* 0x000f280000300800 */
[----:B------:R-:W4:Y:S04]  /*e2c0*/  LDL.LU R227, [R1+0x28] ;  /* 0x0000280001e37983 */ /* 0x000f280000300800 */
[----:B------:R-:W-:Y:S01]  /*e2d0*/  @!P5 STG.E.U8 desc[UR20][R24.64+0xc0], R9 ;  /* 0x0000c0091800d986 */ /* 0x000fe2000c101114 */
[C---:B------:R-:W-:Y:S02]  /*e2e0*/  ISETP.LT.OR P5, PT, R34.reuse, 0xc9, !P1 ;  /* 0x000000c92200780c */ /* 0x040fe40004fa1670 */
[----:B0-----:R-:W-:Y:S01]  /*e2f0*/  F2FP.SATFINITE.E4M3.F32.PACK_AB_MERGE_C R5, RZ, R0, RZ ;  /* 0x00000000ff05723e */ /* 0x001fe200048070ff */
[----:B------:R0:W-:Y:S01]  /*e300*/  @!P6 STG.E.U8 desc[UR20][R24.64+0xc1], R7 ;  /* 0x0000c1071800e986 */ /* 0x0001e2000c101114 */
[----:B------:R-:W-:-:S03]  /*e310*/  ISETP.LT.OR P6, PT, R34, 0xca, !P1 ;  /* 0x000000ca2200780c */ /* 0x000fc60004fc1670 */
[----:B------:R-:W-:Y:S01]  /*e320*/  @!P3 STG.E.U8 desc[UR20][R26.64+0xc0], R13 ;  /* 0x0000c00d1a00b986 */ /* 0x000fe2000c101114 */
[----:B------:R-:W-:-:S03]  /*e330*/  ISETP.LT.OR P3, PT, R34, 0xc9, !P0 ;  /* 0x000000c92200780c */ /* 0x000fc60004761670 */
[----:B------:R1:W-:Y:S01]  /*e340*/  @!P4 STG.E.U8 desc[UR20][R26.64+0xc1], R5 ;  /* 0x0000c1051a00c986 */ /* 0x0003e2000c101114 */
[----:B0-----:R-:W-:Y:S02]  /*e350*/  F2FP.SATFINITE.E4M3.F32.PACK_AB_MERGE_C R7, RZ, R2, RZ ;  /* 0x00000002ff07723e */ /* 0x001fe400048070ff */
[----:B------:R-:W-:-:S03]  /*e360*/  ISETP.LT.OR P4, PT, R34, 0xca, !P0 ;  /* 0x000000ca2200780c */ /* 0x000fc60004781670 */
[----:B------:R0:W-:Y:S01]  /*e370*/  @!P5 STG.E.U8 desc[UR20][R24.64+0xc8], R7 ;  /* 0x0000c8071800d986 */ /* 0x0001e2000c101114 */
[----:B------:R-:W-:Y:S02]  /*e380*/  ISETP.LT.OR P5, PT, R34, 0xd1, !P1 ;  /* 0x000000d12200780c */ /* 0x000fe40004fa1670 */
[----:B------:R-:W-:Y:S02]  /*e390*/  F2FP.SATFINITE.E4M3.F32.PACK_AB_MERGE_C R9, RZ, R3, RZ ;  /* 0x00000003ff09723e */ /* 0x000fe400048070ff */
[----:B------:R-:W-:-:S03]  /*e3a0*/  F2FP.SATFINITE.E4M3.F32.PACK_AB_MERGE_C R11, RZ, R4, RZ ;  /* 0x00000004ff0b723e */ /* 0x000fc600048070ff */
[----:B------:R0:W-:Y:S04]  /*e3b0*/  @!P6 STG.E.U8 desc[UR20][R24.64+0xc9], R9 ;  /* 0x0000c9091800e986 */ /* 0x0001e8000c101114 */
[----:B------:R-:W-:Y:S01]  /*e3c0*/  @!P3 STG.E.U8 desc[UR20][R26.64+0xc8], R11 ;  /* 0x0000c80b1a00b986 */ /* 0x000fe2000c101114 */
[----:B---3--:R-:W-:Y:S01]  /*e3d0*/  FMUL R2, R220, UR32 ;  /* 0x00000020dc027c20 */ /* 0x008fe20008400000 */
[----:B------:R-:W-:Y:S02]  /*e3e0*/  FMUL R0, R221, UR32 ;  /* 0x00000020dd007c20 */ /* 0x000fe40008400000 */
[----:B------:R-:W3:Y:S03]  /*e3f0*/  LDL.LU R221, [R1+0x2c] ;  /* 0x00002c0001dd7983 */ /* 0x000ee60000300800 */
[----:B-1----:R-:W-:Y:S01]  /*e400*/  F2FP.SATFINITE.E4M3.F32.PACK_AB_MERGE_C R5, RZ, R0, RZ ;  /* 0x00000000ff05723e */ /* 0x002fe200048070ff */
[----:B------:R-:W3:Y:S01]  /*e410*/  LDL.LU R220, [R1+0x30] ;  /* 0x0000300001dc7983 */ /* 0x000ee20000300800 */
[----:B------:R-:W-:Y:S01]  /*e420*/  FMUL R0, R223, UR32 ;  /* 0x00000020df007c20 */ /* 0x000fe20008400000 */
[----:B------:R-:W-:Y:S01]  /*e430*/  FMUL R3, R222, UR32 ;  /* 0x00000020de037c20 */ /* 0x000fe20008400000 */
[----:B0-----:R-:W-:Y:S01]  /*e440*/  F2FP.SATFINITE.E4M3.F32.PACK_AB_MERGE_C R7, RZ, R2, RZ ;  /* 0x00000002ff07723e */ /* 0x001fe200048070ff */
[----:B------:R-:W3:Y:S02]  /*e450*/  LDL.LU R222, [R1+0x34] ;  /* 0x0000340001de7983 */ /* 0x000ee40000300800 */
[----:B------:R-:W-:-:S02]  /*e460*/  F2FP.SATFINITE.E4M3.F32.PACK_AB_MERGE_C R13, RZ, R0, RZ ;  /* 0x00000000ff0d723e */ /* 0x000fc400048070ff */
[----:B------:R-:W3:Y:S01]  /*e470*/  LDL.LU R223, [R1+0x38] ;  /* 0x0000380001df7983 */ /* 0x000ee20000300800 */
[----:B------:R-:W-:Y:S01]  /*e480*/  F2FP.SATFINITE.E4M3.F32.PACK_AB_MERGE_C R9, RZ, R3, RZ ;  /* 0x00000003ff09723e */ /* 0x000fe200048070ff */
[----:B------:R-:W-:Y:S02]  /*e490*/  FMUL R2, R225, UR32 ;  /* 0x00000020e1027c20 */ /* 0x000fe40008400000 */
[----:B------:R-:W3:Y:S04]  /*e4a0*/  LDL.LU R225, [R1+0x3c] ;  /* 0x00003c0001e17983 */ /* 0x000ee80000300800 */
[----:B------:R-:W-:Y:S01]  /*e4b0*/  @!P4 STG.E.U8 desc[UR20][R26.64+0xc9], R5 ;  /* 0x0000c9051a00c986 */ /* 0x000fe2000c101114 */
[----:B--2---:R-:W-:-:S03]  /*e4c0*/  FMUL R0, R224, UR32 ;  /* 0x00000020e0007c20 */ /* 0x004fc60008400000 */
[----:B------:R0:W-:Y:S04]  /*e4d0*/  @!P5 STG.E.U8 desc[UR20][R24.64+0xd0], R7 ;  /* 0x0000d0071800d986 */ /* 0x0001e8000c101114 */
[----:B------:R-:W2:Y:S01]  /*e4e0*/  LDL.LU R224, [R1+0x40] ;  /* 0x0000400001e07983 */ /* 0x000ea20000300800 */
[----:B----4-:R-:W-:-:S03]  /*e4f0*/  FMUL R3, R226, UR32 ;  /* 0x00000020e2037c20 */ /* 0x010fc60008400000 */
[----:B------:R-:W4:Y:S01]  /*e500*/  LDL.LU R226, [R1+0x44] ;  /* 0x0000440001e27983 */ /* 0x000f220000300800 */
[----:B0-----:R-:W-:Y:S01]  /*e510*/  F2FP.SATFINITE.E4M3.F32.PACK_AB_MERGE_C R7, RZ, R0, RZ ;  /* 0x00000000ff07723e */ /* 0x001fe200048070ff */
[----:B------:R-:W-:Y:S02]  /*e520*/  FMUL R0, R227, UR32 ;  /* 0x00000020e3007c20 */ /* 0x000fe40008400000 */
[----:B------:R-:W4:Y:S01]  /*e530*/  LDL.LU R227, [R1+0x48] ;  /* 0x0000480001e37983 */ /* 0x000f220000300800 */
[C---:B------:R-:W-:Y:S02]  /*e540*/  ISETP.LT.OR P6, PT, R34.reuse, 0xd2, !P1 ;  /* 0x000000d22200780c */ /* 0x040fe40004fc1670 */
[C---:B------:R-:W-:Y:S01]  /*e550*/  ISETP.LT.OR P4, PT, R34.reuse, 0xd2, !P0 ;  /* 0x000000d22200780c */ /* 0x040fe20004781670 */
[----:B------:R-:W4:Y:S01]  /*e560*/  LDL.LU R219, [R1+0x4c] ;  /* 0x00004c0001db7983 */ /* 0x000f220000300800 */
[----:B------:R-:W-:Y:S02]  /*e570*/  F2FP.SATFINITE.E4M3.F32.PACK_AB_MERGE_C R5, RZ, R2, RZ ;  /* 0x00000002ff05723e */ /* 0x000fe400048070ff */
[----:B------:R-:W-:-:S02]  /*e580*/  ISETP.LT.OR P3, PT, R34, 0xd1, !P0 ;  /* 0x000000d12200780c */ /* 0x000fc40004761670 */
[----:B------:R-:W-:Y:S02]  /*e590*/  ISETP.LT.OR P5, PT, R34, 0xd9, !P1 ;  /* 0x000000d92200780c */ /* 0x000fe40004fa1670 */
[----:B------:R-:W-:-:S03]  /*e5a0*/  F2FP.SATFINITE.E4M3.F32.PACK_AB_MERGE_C R11, RZ, R0, RZ ;  /* 0x00000000ff0b723e */ /* 0x000fc600048070ff */
[----:B------:R0:W-:Y:S01]  /*e5b0*/  @!P6 STG.E.U8 desc[UR20][R24.64+0xd1], R9 ;  /* 0x0000d1091800e986 */ /* 0x0001e2000c101114 */
[----:B------:R-:W-:-:S03]  /*e5c0*/  ISETP.LT.OR P6, PT, R34, 0xda, !P1 ;  /* 0x000000da2200780c */ /* 0x000fc60004fc1670 */
[----:B------:R1:W-:Y:S01]  /*e5d0*/  @!P4 STG.E.U8 desc[UR20][R26.64+0xd1], R5 ;  /* 0x0000d1051a00c986 */ /* 0x0003e2000c101114 */
[----:B------:R-:W-:-:S03]  /*e5e0*/  ISETP.LT.OR P4, PT, R34, 0xda, !P0 ;  /* 0x000000da2200780c */ /* 0x000fc60004781670 */
[----:B------:R-:W-:Y:S01]  /*e5f0*/  @!P3 STG.E.U8 desc[UR20][R26.64+0xd0], R13 ;  /* 0x0000d00d1a00b986 */ /* 0x000fe2000c101114 */
[----:B0-----:R-:W-:-:S03]  /*e600*/  F2FP.SATFINITE.E4M3.F32.PACK_AB_MERGE_C R9, RZ, R3, RZ ;  /* 0x00000003ff09723e */ /* 0x001fc600048070ff */
[----:B------:R0:W-:Y:S04]  /*e610*/  @!P5 STG.E.U8 desc[UR20][R24.64+0xd8], R7 ;  /* 0x0000d8071800d986 */ /* 0x0001e8000c101114 */
[----:B------:R0:W-:Y:S01]  /*e620*/  @!P6 STG.E.U8 desc[UR20][R24.64+0xd9], R9 ;  /* 0x0000d9091800e986 */ /* 0x0001e2000c101114 */
[----:B---3--:R-:W-:-:S03]  /*e630*/  FMUL R0, R221, UR32 ;  /* 0x00000020dd007c20 */ /* 0x008fc60008400000 */
[----:B------:R-:W3:Y:S01]  /*e640*/  LDL.LU R221, [R1+0x50] ;  /* 0x0000500001dd7983 */ /* 0x000ee20000300800 */
[----:B------:R-:W-:-:S03]  /*e650*/  FMUL R2, R220, UR32 ;  /* 0x00000020dc027c20 */ /* 0x000fc60008400000 */
[----:B------:R-:W3:Y:S01]  /*e660*/  LDL.LU R220, [R1+0x54] ;  /* 0x0000540001dc7983 */ /* 0x000ee20000300800 */
[----:B-1----:R-:W-:Y:S01]  /*e670*/  F2FP.SATFINITE.E4M3.F32.PACK_AB_MERGE_C R5, RZ, R0, RZ ;  /* 0x00000000ff05723e */ /* 0x002fe200048070ff */
[----:B------:R-:W-:Y:S02]  /*e680*/  FMUL R3, R222, UR32 ;  /* 0x00000020de037c20 */ /* 0x000fe40008400000 */
[----:B------:R-:W3:Y:S01]  /*e690*/  LDL.LU R222, [R1+0x58] ;  /* 0x0000580001de7983 */ /* 0x000ee20000300800 */
[----:B0-----:R-:W-:Y:S01]  /*e6a0*/  F2FP.SATFINITE.E4M3.F32.PACK_AB_MERGE_C R7, RZ, R2, RZ ;  /* 0x00000002ff07723e */ /* 0x001fe200048070ff */
[----:B------:R-:W-:Y:S01]  /*e6b0*/  FMUL R4, R223, UR32 ;  /* 0x00000020df047c20 */ /* 0x000fe20008400000 */
[----:B------:R-:W-:Y:S01]  /*e6c0*/  F2FP.SATFINITE.E4M3.F32.PACK_AB_MERGE_C R9, RZ, R3, RZ ;  /* 0x00000003ff09723e */ /* 0x000fe200048070ff */
[----:B------:R-:W3:Y:S01]  /*e6d0*/  LDL.LU R223, [R1+0x5c] ;  /* 0x00005c0001df7983 */ /* 0x000ee20000300800 */
[----:B------:R-:W-:-:S03]  /*e6e0*/  FMUL R0, R225, UR32 ;  /* 0x00000020e1007c20 */ /* 0x000fc60008400000 */
[----:B------:R0:W-:Y:S04]  /*e6f0*/  @!P4 STG.E.U8 desc[UR20][R26.64+0xd9], R5 ;  /* 0x0000d9051a00c986 */ /* 0x0001e8000c101114 */
[----:B------:R-:W3:Y:S01]  /*e700*/  LDL.LU R225, [R1+0x60] ;  /* 0x0000600001e17983 */ /* 0x000ee20000300800 */
[----:B0-----:R-:W-:Y:S01]  /*e710*/  F2FP.SATFINITE.E4M3.F32.PACK_AB_MERGE_C R5, RZ, R0, RZ ;  /* 0x00000000ff05723e */ /* 0x001fe200048070ff */
[----:B--2---:R-:W-:Y:S02]  /*e720*/  FMUL R2, R224, UR32 ;  /* 0x00000020e0027c20 */ /* 0x004fe40008400000 */
[----:B------:R-:W2:Y:S01]  /*e730*/  LDL.LU R224, [R1+0x64] ;  /* 0x0000640001e07983 */ /* 0x000ea20000300800 */
[----:B----4-:R-:W-:-:S03]  /*e740*/  FMUL R3, R226, UR32 ;  /* 0x00000020e2037c20 */ /* 0x010fc60008400000 */
[----:B------:R-:W4:Y:S01]  /*e750*/  LDL.LU R226, [R1+0x68] ;  /* 0x0000680001e27983 */ /* 0x000f220000300800 */
[----:B------:R-:W-:-:S03]  /*e760*/  FMUL R0, R227, UR32 ;  /* 0x00000020e3007c20 */ /* 0x000fc60008400000 */
[----:B------:R-:W4:Y:S01]  /*e770*/  LDL.LU R227, [R1+0x6c] ;  /* 0x00006c0001e37983 */ /* 0x000f220000300800 */
[C---:B------:R-:W-:Y:S02]  /*e780*/  ISETP.LT.OR P3, PT, R34.reuse, 0xd9, !P0 ;  /* 0x000000d92200780c */ /* 0x040fe40004761670 */
[C---:B------:R-:W-:Y:S02]  /*e790*/  ISETP.LT.OR P5, PT, R34.reuse, 0xe1, !P1 ;  /* 0x000000e12200780c */ /* 0x040fe40004fa1670 */
[C---:B------:R-:W-:Y:S02]  /*e7a0*/  ISETP.LT.OR P6, PT, R34.reuse, 0xe2, !P1 ;  /* 0x000000e22200780c */ /* 0x040fe40004fc1670 */
[----:B------:R-:W-:-:S07]  /*e7b0*/  ISETP.LT.OR P4, PT, R34, 0xe2, !P0 ;  /* 0x000000e22200780c */ /* 0x000fce0004781670 */
[----:B------:R-:W-:Y:S01]  /*e7c0*/  @!P3 STG.E.U8 desc[UR20][R26.64+0xd8], R11 ;  /* 0x0000d80b1a00b986 */ /* 0x000fe2000c101114 */
[----:B------:R-:W-:-:S03]  /*e7d0*/  ISETP.LT.OR P3, PT, R34, 0xe1, !P0 ;  /* 0x000000e12200780c */ /* 0x000fc60004761670 */
[----:B------:R0:W-:Y:S01]  /*e7e0*/  @!P5 STG.E.U8 desc[UR20][R24.64+0xe0], R7 ;  /* 0x0000e0071800d986 */ /* 0x0001e2000c101114 */
[----:B------:R-:W-:-:S03]  /*e7f0*/  ISETP.LT.OR P5, PT, R34, 0xe9, !P1 ;  /* 0x000000e92200780c */ /* 0x000fc60004fa1670 */
[----:B------:R1:W-:Y:S01]  /*e800*/  @!P6 STG.E.U8 desc[UR20][R24.64+0xe1], R9 ;  /* 0x0000e1091800e986 */ /* 0x0003e2000c101114 */
[----:B------:R-:W-:Y:S02]  /*e810*/  ISETP.LT.OR P6, PT, R34, 0xea, !P1 ;  /* 0x000000ea2200780c */ /* 0x000fe40004fc1670 */
[----:B------:R-:W-:Y:S01]  /*e820*/  F2FP.SATFINITE.E4M3.F32.PACK_AB_MERGE_C R13, RZ, R4, RZ ;  /* 0x00000004ff0d723e */ /* 0x000fe200048070ff */
[----:B------:R1:W-:Y:S01]  /*e830*/  @!P4 STG.E.U8 desc[UR20][R26.64+0xe1], R5 ;  /* 0x0000e1051a00c986 */ /* 0x0003e2000c101114 */
[----:B0-----:R-:W-:-:S03]  /*e840*/  F2FP.SATFINITE.E4M3.F32.PACK_AB_MERGE_C R7, RZ, R2, RZ ;  /* 0x00000002ff07723e */ /* 0x001fc600048070ff */
[----:B------:R-:W-:Y:S01]  /*e850*/  @!P3 STG.E.U8 desc[UR20][R26.64+0xe0], R13 ;  /* 0x0000e00d1a00b986 */ /* 0x000fe2000c101114 */
[----:B-1----:R-:W-:-:S03]  /*e860*/  F2FP.SATFINITE.E4M3.F32.PACK_AB_MERGE_C R9, RZ, R3, RZ ;  /* 0x00000003ff09723e */ /* 0x002fc600048070ff */
[----:B------:R0:W-:Y:S01]  /*e870*/  @!P5 STG.E.U8 desc[UR20][R24.64+0xe8], R7 ;  /* 0x0000e8071800d986 */ /* 0x0001e2000c101114 */
[C---:B------:R-:W-:Y:S02]  /*e880*/  ISETP.LT.OR P3, PT, R34.reuse, 0xe9, !P0 ;  /* 0x000000e92200780c */ /* 0x040fe40004761670 */
[C---:B------:R-:W-:Y:S01]  /*e890*/  ISETP.LT.OR P4, PT, R34.reuse, 0xea, !P0 ;  /* 0x000000ea2200780c */ /* 0x040fe20004781670 */
[----:B------:R1:W-:Y:S01]  /*e8a0*/  @!P6 STG.E.U8 desc[UR20][R24.64+0xe9], R9 ;  /* 0x0000e9091800e986 */ /* 0x0003e2000c101114 */
[C---:B------:R-:W-:Y:S01]  /*e8b0*/  ISETP.LT.OR P5, PT, R34.reuse, 0xf1, !P1 ;  /* 0x000000f12200780c */ /* 0x040fe20004fa1670 */
[----:B------:R-:W-:Y:S01]  /*e8c0*/  FMUL R2, R219, UR32 ;  /* 0x00000020db027c20 */ /* 0x000fe20008400000 */
[----:B------:R-:W-:Y:S02]  /*e8d0*/  ISETP.LT.OR P6, PT, R34, 0xf2, !P1 ;  /* 0x000000f22200780c */ /* 0x000fe40004fc1670 */
[----:B------:R-:W-:Y:S02]  /*e8e0*/  F2FP.SATFINITE.E4M3.F32.PACK_AB_MERGE_C R11, RZ, R0, RZ ;  /* 0x00000000ff0b723e */ /* 0x000fe400048070ff */
[----:B------:R-:W-:-:S03]  /*e8f0*/  F2FP.SATFINITE.E4M3.F32.PACK_AB_MERGE_C R5, RZ, R2, RZ ;  /* 0x00000002ff05723e */ /* 0x000fc600048070ff */
[----:B------:R-:W-:Y:S01]  /*e900*/  @!P3 STG.E.U8 desc[UR20][R26.64+0xe8], R11 ;  /* 0x0000e80b1a00b986 */ /* 0x000fe2000c101114 */
[----:B------:R-:W-:-:S03]  /*e910*/  ISETP.LT.OR P3, PT, R34, 0xf1, !P0 ;  /* 0x000000f12200780c */ /* 0x000fc60004761670 */
[----:B------:R-:W-:Y:S01]  /*e920*/  @!P4 STG.E.U8 desc[UR20][R26.64+0xe9], R5 ;  /* 0x0000e9051a00c986 */ /* 0x000fe2000c101114 */
[C---:B------:R-:W-:Y:S02]  /*e930*/  ISETP.LT.OR P4, PT, R34.reuse, 0xf9, !P1 ;  /* 0x000000f92200780c */ /* 0x040fe40004f81670 */
[----:B------:R-:W-:Y:S01]  /*e940*/  ISETP.LT.OR P1, PT, R34, 0xfa, !P1 ;  /* 0x000000fa2200780c */ /* 0x000fe20004f21670 */
[----:B---3--:R-:W-:Y:S01]  /*e950*/  FMUL R0, R221, UR32 ;  /* 0x00000020dd007c20 */ /* 0x008fe20008400000 */
[----:B------:R-:W-:-:S04]  /*e960*/  FMUL R3, R220, UR32 ;  /* 0x00000020dc037c20 */ /* 0x000fc80008400000 */
[----:B0-----:R-:W-:Y:S02]  /*e970*/  F2FP.SATFINITE.E4M3.F32.PACK_AB_MERGE_C R7, RZ, R0, RZ ;  /* 0x00000000ff07723e */ /* 0x001fe400048070ff */
[----:B-1----:R-:W-:Y:S01]  /*e980*/  F2FP.SATFINITE.E4M3.F32.PACK_AB_MERGE_C R9, RZ, R3, RZ ;  /* 0x00000003ff09723e */ /* 0x002fe200048070ff */
[----:B------:R-:W-:Y:S02]  /*e990*/  FMUL R0, R222, UR32 ;  /* 0x00000020de007c20 */ /* 0x000fe40008400000 */
[----:B------:R0:W-:Y:S01]  /*e9a0*/  @!P5 STG.E.U8 desc[UR20][R24.64+0xf0], R7 ;  /* 0x0000f0071800d986 */ /* 0x0001e2000c101114 */
[----:B------:R-:W-:-:S03]  /*e9b0*/  ISETP.LT.OR P5, PT, R34, 0xf2, !P0 ;  /* 0x000000f22200780c */ /* 0x000fc600047a1670 */
[----:B------:R1:W-:Y:S01]  /*e9c0*/  @!P6 STG.E.U8 desc[UR20][R24.64+0xf1], R9 ;  /* 0x0000f1091800e986 */ /* 0x0003e2000c101114 */
[C---:B------:R-:W-:Y:S02]  /*e9d0*/  ISETP.LT.OR P6, PT, R34.reuse, 0xf9, !P0 ;  /* 0x000000f92200780c */ /* 0x040fe400047c1670 */
[----:B------:R-:W-:Y:S01]  /*e9e0*/  F2FP.SATFINITE.E4M3.F32.PACK_AB_MERGE_C R13, RZ, R0, RZ ;  /* 0x00000000ff0d723e */ /* 0x000fe200048070ff */
[----:B------:R-:W-:Y:S01]  /*e9f0*/  FMUL R0, R223, UR32 ;  /* 0x00000020df007c20 */ /* 0x000fe20008400000 */
[----:B------:R-:W-:Y:S01]  /*ea00*/  ISETP.LT.OR P0, PT, R34, 0xfa, !P0 ;  /* 0x000000fa2200780c */ /* 0x000fe20004701670 */
[----:B------:R-:W-:-:S03]  /*ea10*/  FMUL R2, R225, UR32 ;  /* 0x00000020e1027c20 */ /* 0x000fc60008400000 */
[----:B0-----:R-:W-:Y:S02]  /*ea20*/  F2FP.SATFINITE.E4M3.F32.PACK_AB_MERGE_C R7, RZ, R0, RZ ;  /* 0x00000000ff07723e */ /* 0x001fe400048070ff */
[----:B-1----:R-:W-:Y:S01]  /*ea30*/  F2FP.SATFINITE.E4M3.F32.PACK_AB_MERGE_C R9, RZ, R2, RZ ;  /* 0x00000002ff09723e */ /* 0x002fe200048070ff */
[----:B--2---:R-:W-:Y:S01]  /*ea40*/  FMUL R3, R224, UR32 ;  /* 0x00000020e0037c20 */ /* 0x004fe20008400000 */
[----:B----4-:R-:W-:Y:S01]  /*ea50*/  FMUL R4, R226, UR32 ;  /* 0x00000020e2047c20 */ /* 0x010fe20008400000 */
[----:B------:R-:W-:-:S03]  /*ea60*/  FMUL R5, R227, UR32 ;  /* 0x00000020e3057c20 */ /* 0x000fc60008400000 */
[----:B------:R-:W-:Y:S02]  /*ea70*/  F2FP.SATFINITE.E4M3.F32.PACK_AB_MERGE_C R3, RZ, R3, RZ ;  /* 0x00000003ff03723e */ /* 0x000fe400048070ff */
[----:B------:R-:W-:Y:S02]  /*ea80*/  F2FP.SATFINITE.E4M3.F32.PACK_AB_MERGE_C R11, RZ, R4, RZ ;  /* 0x00000004ff0b723e */ /* 0x000fe400048070ff */
[----:B------:R-:W-:Y:S01]  /*ea90*/  F2FP.SATFINITE.E4M3.F32.PACK_AB_MERGE_C R5, RZ, R5, RZ ;  /* 0x00000005ff05723e */ /* 0x000fe200048070ff */
[----:B------:R0:W-:Y:S04]  /*eaa0*/  @!P3 STG.E.U8 desc[UR20][R26.64+0xf0], R13 ;  /* 0x0000f00d1a00b986 */ /* 0x0001e8000c101114 */
[----:B------:R0:W-:Y:S04]  /*eab0*/  @!P5 STG.E.U8 desc[UR20][R26.64+0xf1], R7 ;  /* 0x0000f1071a00d986 */ /* 0x0001e8000c101114 */
[----:B------:R0:W-:Y:S04]  /*eac0*/  @!P4 STG.E.U8 desc[UR20][R24.64+0xf8], R9 ;  /* 0x0000f8091800c986 */ /* 0x0001e8000c101114 */
[----:B------:R0:W-:Y:S04]  /*ead0*/  @!P1 STG.E.U8 desc[UR20][R24.64+0xf9], R3 ;  /* 0x0000f90318009986 */ /* 0x0001e8000c101114 */
[----:B------:R0:W-:Y:S04]  /*eae0*/  @!P6 STG.E.U8 desc[UR20][R26.64+0xf8], R11 ;  /* 0x0000f80b1a00e986 */ /* 0x0001e8000c101114 */
[----:B------:R0:W-:Y:S02]  /*eaf0*/  @!P0 STG.E.U8 desc[UR20][R26.64+0xf9], R5 ;  /* 0x0000f9051a008986 */ /* 0x0001e4000c101114 */
.L_x_297:
[----:B------:R-:W-:Y:S05]  /*eb00*/  BSYNC B0 ;  /* 0x0000000000007941 */ /* 0x000fea0003800000 */
.L_x_39:
[----:B------:R-:W2:Y:S01]  /*eb10*/  LDL.LU R22, [R1+0x7c] ;  /* 0x00007c0001167983 */ /* 0x000ea20000300800 */
[----:B0----5:R-:W-:Y:S01]  /*eb20*/  IMAD.U32 R3, RZ, RZ, UR12 ;  /* 0x0000000cff037e24 */ /* 0x021fe2000f8e00ff */
[----:B------:R-:W-:Y:S02]  /*eb30*/  ULDC.64 UR6, c[0x0][0x650] ;  /* 0x0001940000067ab9 */ /* 0x000fe40000000a00 */
[----:B------:R-:W3:Y:S01]  /*eb40*/  LDL.LU R19, [R1+0x80] ;  /* 0x0000800001137983 */ /* 0x000ee20000300800 */
[----:B------:R-:W-:Y:S01]  /*eb50*/  IMAD.U32 R0, RZ, RZ, UR16 ;  /* 0x00000010ff007e24 */ /* 0x000fe2000f8e00ff */
[----:B------:R0:W-:Y:S01]  /*eb60*/  SYNCS.ARRIVE.TRANS64.A1T0 RZ, [R3+UR28], RZ ;  /* 0x000000ff03ff79a7 */ /* 0x0001e2000810001c */
[----:B------:R-:W-:Y:S02]  /*eb70*/  IMAD.U32 R2, RZ, RZ, UR16 ;  /* 0x00000010ff027e24 */ /* 0x000fe4000f8e00ff */
[----:B------:R-:W-:Y:S02]  /*eb80*/  IMAD.MOV.U32 R4, RZ, RZ, -0x1 ;  /* 0xffffffffff047424 */ /* 0x000fe400078e00ff */
[----:B0-----:R-:W-:Y:S01]  /*eb90*/  IMAD.U32 R3, RZ, RZ, UR13 ;  /* 0x0000000dff037e24 */ /* 0x001fe2000f8e00ff */
[----:B---3--:R-:W-:-:S02]  /*eba0*/  LEA R19, P0, R0, R19, 0x1 ;  /* 0x0000001300137211 */ /* 0x008fc400078008ff */
[----:B------:R-:W-:Y:S02]  /*ebb0*/  PRMT R0, RZ, 0x7610, R0 ;  /* 0x00007610ff007816 */ /* 0x000fe40000000000 */
[----:B--2---:R-:W-:Y:S01]  /*ebc0*/  LEA.HI.X R22, R2, R22, R3, 0x1, P0 ;  /* 0x0000001602167211 */ /* 0x004fe200000f0c03 */
[----:B------:R-:W-:Y:S01]  /*ebd0*/  IMAD.MOV.U32 R2, RZ, RZ, -0x1 ;  /* 0xffffffffff027424 */ /* 0x000fe200078e00ff */
[----:B------:R0:W-:Y:S01]  /*ebe0*/  STL [R1+0x80], R19 ;  /* 0x0000801301007387 */ /* 0x0001e20000100800 */
[----:B------:R-:W-:Y:S01]  /*ebf0*/  IMAD.MOV.U32 R3, RZ, RZ, -0x1 ;  /* 0xffffffffff037424 */ /* 0x000fe200078e00ff */
[----:B------:R-:W-:Y:S02]  /*ec00*/  ISETP.GE.U32.AND P0, PT, R19, UR6, PT ;  /* 0x0000000613007c0c */ /* 0x000fe4000bf06070 */
[----:B------:R0:W-:Y:S02]  /*ec10*/  STL [R1+0x7c], R22 ;  /* 0x00007c1601007387 */ /* 0x0001e40000100800 */
[----:B------:R-:W-:-:S02]  /*ec20*/  ISETP.GE.U32.AND.EX P0, PT, R22, UR7, PT, P0 ;  /* 0x0000000716007c0c */ /* 0x000fc4000bf06100 */
[----:B------:R0:W-:Y:S04]  /*ec30*/  STL [R1+0x84], R4 ;  /* 0x0000840401007387 */ /* 0x0001e80000100800 */
[----:B------:R0:W-:Y:S04]  /*ec40*/  STL [R1+0x74], R2 ;  /* 0x0000740201007387 */ /* 0x0001e80000100800 */
[----:B------:R0:W-:Y:S03]  /*ec50*/  STL [R1+0x88], R3 ;  /* 0x0000880301007387 */ /* 0x0001e60000100800 */
[----:B------:R-:W-:Y:S05]  /*ec60*/  @P0 BRA `(.L_x_298) ;  /* 0x0000000400740947 */ /* 0x000fea0003800000 */
[----:B------:R-:W2:Y:S01]  /*ec70*/  S2R R14, SR_CTAID.X ;  /* 0x00000000000e7919 */ /* 0x000ea20000002500 */
[----:B------:R-:W3:Y:S01]  /*ec80*/  LDC.64 R8, c[0x0][0x628] ;  /* 0x00018a00ff087b82 */ /* 0x000ee20000000a00 */
[----:B------:R-:W-:Y:S01]  /*ec90*/  ULDC UR6, c[0x0][0x150] ;  /* 0x0000540000067ab9 */ /* 0x000fe20000000800 */
[----:B------:R-:W-:Y:S01]  /*eca0*/  IMAD.MOV.U32 R6, RZ, RZ, R19 ;  /* 0x000000ffff067224 */ /* 0x000fe200078e0013 */
[----:B------:R-:W0:Y:S01]  /*ecb0*/  S2R R16, SR_CTAID.Y ;  /* 0x0000000000107919 */ /* 0x000e220000002600 */
[----:B------:R-:W-:-:S04]  /*ecc0*/  IMAD.MOV.U32 R7, RZ, RZ, R22 ;  /* 0x000000ffff077224 */ /* 0x000fc800078e0016 */
[----:B------:R-:W0:Y:S08]  /*ecd0*/  LDC R17, c[0x0][0x144] ;  /* 0x00005100ff117b82 */ /* 0x000e300000000800 */
[----:B------:R-:W0:Y:S08]  /*ece0*/  LDC R10, c[0x0][0x630] ;  /* 0x00018c00ff0a7b82 */ /* 0x000e300000000800 */
[----:B------:R-:W0:Y:S01]  /*ecf0*/  LDC.64 R12, c[0x0][0x620] ;  /* 0x00018800ff0c7b82 */ /* 0x000e220000000a00 */
[----:B---3--:R-:W-:-:S04]  /*ed00*/  ISETP.NE.U32.AND P0, PT, R8, RZ, PT ;  /* 0x000000ff0800720c */ /* 0x008fc80003f05070 */
[----:B------:R-:W-:Y:S02]  /*ed10*/  ISETP.NE.AND.EX P0, PT, R9, RZ, PT, P0 ;  /* 0x000000ff0900720c */ /* 0x000fe40003f05300 */
[----:B--2---:R-:W-:-:S05]  /*ed20*/  I2FP.F32.U32 R0, R14 ;  /* 0x0000000e00007245 */ /* 0x004fca0000201000 */
[----:B------:R-:W-:-:S04]  /*ed30*/  FMUL R0, R0, UR6 ;  /* 0x0000000600007c20 */ /* 0x000fc80008400000 */
[----:B------:R2:W3:Y:S02]  /*ed40*/  F2I.U32.TRUNC.NTZ R15, R0 ;  /* 0x00000000000f7305 */ /* 0x0004e4000020f000 */
[----:B------:R-:W-:Y:S05]  /*ed50*/  @!P0 BRA `(.L_x_299) ;  /* 0x0000000000288947 */ /* 0x000fea0003800000 */
[----:B--2---:R-:W2:Y:S02]  /*ed60*/  LDC R0, c[0x0][0x634] ;  /* 0x00018d00ff007b82 */ /* 0x004ea40000000800 */
[----:B--2---:R-:W-:-:S05]  /*ed70*/  IADD3 R7, P0, R19, R0, RZ ;  /* 0x0000000013077210 */ /* 0x004fca0007f1e0ff */
[----:B------:R-:W-:-:S04]  /*ed80*/  IMAD.X R11, RZ, RZ, R22, P0 ;  /* 0x000000ffff0b7224 */ /* 0x000fc800000e0616 */
[----:B0-----:R-:W-:-:S04]  /*ed90*/  IMAD.WIDE.U32 R2, R11, R8, RZ ;  /* 0x000000080b027225 */ /* 0x001fc800078e00ff */
[----:B------:R-:W-:-:S04]  /*eda0*/  IMAD.WIDE.U32 R4, P0, R7, R9, R2 ;  /* 0x0000000907047225 */ /* 0x000fc80007800002 */
[----:B------:R-:W-:-:S04]  /*edb0*/  IMAD.WIDE.U32 R2, R7, R8, RZ ;  /* 0x0000000807027225 */ /* 0x000fc800078e00ff */
[----:B------:R-:W-:Y:S01]  /*edc0*/  IMAD.X R7, RZ, RZ, RZ, P0 ;  /* 0x000000ffff077224 */ /* 0x000fe200000e06ff */
[----:B------:R-:W-:Y:S01]  /*edd0*/  IADD3 RZ, P0, R3, R4, RZ ;  /* 0x0000000403ff7210 */ /* 0x000fe20007f1e0ff */
[----:B------:R-:W-:-:S04]  /*ede0*/  IMAD.MOV.U32 R6, RZ, RZ, R5 ;  /* 0x000000ffff067224 */ /* 0x000fc800078e0005 */
[----:B------:R-:W-:-:S08]  /*edf0*/  IMAD.WIDE.U32.X R6, R11, R9, R6, P0 ;  /* 0x000000090b067225 */ /* 0x000fd000000e0406 */
.L_x_299:
[-CC-:B0-----:R-:W-:Y:S01]  /*ee00*/  SHF.R.U64 R11, R6, R10.reuse, R7.reuse ;  /* 0x0000000a060b7219 */ /* 0x181fe20000001207 */
[----:B------:R-:W0:Y:S01]  /*ee10*/  LDC.64 R20, c[0x0][0x640] ;  /* 0x00019000ff147b82 */ /* 0x000e220000000a00 */
[----:B--2---:R-:W-:Y:S01]  /*ee20*/  SHF.R.U32.HI R0, RZ, R10, R7 ;  /* 0x0000000aff007219 */ /* 0x004fe20000011607 */
[----:B------:R-:W-:Y:S01]  /*ee30*/  IMAD.MOV.U32 R2, RZ, RZ, R19 ;  /* 0x000000ffff027224 */ /* 0x000fe200078e0013 */
[----:B------:R-:W-:Y:S01]  /*ee40*/  IADD3 R5, P0, RZ, -R11, RZ ;  /* 0x8000000bff057210 */ /* 0x000fe20007f1e0ff */
[----:B---3--:R-:W-:Y:S01]  /*ee50*/  IMAD.MOV R15, RZ, RZ, -R15 ;  /* 0x000000ffff0f7224 */ /* 0x008fe200078e0a0f */
[----:B------:R-:W-:Y:S01]  /*ee60*/  ULDC UR6, c[0x0][0x154] ;  /* 0x0000550000067ab9 */ /* 0x000fe20000000800 */
[----:B------:R-:W-:Y:S02]  /*ee70*/  IMAD.MOV.U32 R7, RZ, RZ, 0x1 ;  /* 0x00000001ff077424 */ /* 0x000fe400078e00ff */
[----:B------:R-:W2:Y:S01]  /*ee80*/  LDC R4, c[0x0][0x618] ;  /* 0x00018600ff047b82 */ /* 0x000ea20000000800 */
[----:B------:R-:W-:-:S02]  /*ee90*/  IMAD.X R3, RZ, RZ, ~R0, P0 ;  /* 0x000000ffff037224 */ /* 0x000fc400000e0e00 */
[----:B------:R-:W-:Y:S02]  /*eea0*/  IMAD R17, R17, R15, R14 ;  /* 0x0000000f11117224 */ /* 0x000fe400078e020e */
[-C--:B------:R-:W-:Y:S02]  /*eeb0*/  IMAD R0, R3, R12.reuse, RZ ;  /* 0x0000000c03007224 */ /* 0x080fe400078e02ff */
[----:B------:R-:W-:Y:S01]  /*eec0*/  IMAD.MOV.U32 R3, RZ, RZ, R22 ;  /* 0x000000ffff037224 */ /* 0x000fe200078e0016 */
[----:B------:R-:W3:Y:S01]  /*eed0*/  LDC R6, c[0x0][0x608] ;  /* 0x00018200ff067b82 */ /* 0x000ee20000000800 */
[----:B------:R-:W-:-:S04]  /*eee0*/  IMAD.WIDE.U32 R2, R5, R12, R2 ;  /* 0x0000000c05027225 */ /* 0x000fc800078e0002 */
[----:B------:R-:W-:-:S03]  /*eef0*/  IMAD R5, R5, R13, R0 ;  /* 0x0000000d05057224 */ /* 0x000fc600078e0200 */
[----:B------:R-:W5:Y:S01]  /*ef00*/  LDC R18, c[0x0][0x658] ;  /* 0x00019600ff127b82 */ /* 0x000f620000000800 */
[----:B------:R-:W-:Y:S01]  /*ef10*/  I2FP.F32.U32 R0, R16 ;  /* 0x0000001000007245 */ /* 0x000fe20000201000 */
[----:B------:R-:W-:Y:S01]  /*ef20*/  IMAD.IADD R3, R3, 0x1, R5 ;  /* 0x0000000103037824 */ /* 0x000fe200078e0205 */
[----:B0-----:R-:W-:Y:S01]  /*ef30*/  ISETP.NE.U32.AND P0, PT, R20, RZ, PT ;  /* 0x000000ff1400720c */ /* 0x001fe20003f05070 */
[----:B------:R-:W-:Y:S02]  /*ef40*/  IMAD.MOV.U32 R5, RZ, RZ, -0x1 ;  /* 0xffffffffff057424 */ /* 0x000fe400078e00ff */
[----:B------:R-:W-:Y:S02]  /*ef50*/  FMUL R0, R0, UR6 ;  /* 0x0000000600007c20 */ /* 0x000fe40008400000 */
[----:B------:R-:W0:Y:S01]  /*ef60*/  LDC R15, c[0x0][0x148] ;  /* 0x00005200ff0f7b82 */ /* 0x000e220000000800 */
[----:B--2---:R-:W-:Y:S01]  /*ef70*/  SHF.R.U64 R10, R2, R4, R3 ;  /* 0x00000004020a7219 */ /* 0x004fe20000001203 */
[----:B------:R2:W0:Y:S01]  /*ef80*/  F2I.U32.TRUNC.NTZ R13, R0 ;  /* 0x00000000000d7305 */ /* 0x000422000020f000 */
[----:B------:R-:W-:-:S02]  /*ef90*/  ISETP.NE.AND.EX P0, PT, R21, RZ, PT, P0 ;  /* 0x000000ff1500720c */ /* 0x000fc40003f05300 */
[----:B------:R-:W-:-:S03]  /*efa0*/  SHF.R.U32.HI R3, RZ, R4, R3 ;  /* 0x00000004ff037219 */ /* 0x000fc60000011603 */
[----:B------:R-:W0:Y:S01]  /*efb0*/  LDC R14, c[0x0][0x600] ;  /* 0x00018000ff0e7b82 */ /* 0x000e220000000800 */
[-CC-:B---3--:R-:W-:Y:S02]  /*efc0*/  SHF.R.U64 R8, R10, R6.reuse, R3.reuse ;  /* 0x000000060a087219 */ /* 0x188fe40000001203 */
[----:B------:R-:W-:-:S05]  /*efd0*/  SHF.R.U32.HI R3, RZ, R6, R3 ;  /* 0x00000006ff037219 */ /* 0x000fca0000011603 */
[----:B------:R-:W3:Y:S01]  /*efe0*/  LDC R22, c[0x0][0x648] ;  /* 0x00019200ff167b82 */ /* 0x000ee20000000800 */
[-CC-:B-----5:R-:W-:Y:S02]  /*eff0*/  SHF.R.U64 R12, R8, R18.reuse, R3.reuse ;  /* 0x00000012080c7219 */ /* 0x1a0fe40000001203 */
[-C--:B------:R-:W-:Y:S02]  /*f000*/  SHF.L.U32 R5, R5, R18.reuse, RZ ;  /* 0x0000001205057219 */ /* 0x080fe400000006ff */
[-C--:B------:R-:W-:Y:S01]  /*f010*/  SHF.R.U32.HI R3, RZ, R18.reuse, R3 ;  /* 0x00000012ff037219 */ /* 0x080fe20000011603 */
[----:B------:R-:W-:Y:S01]  /*f020*/  IMAD.MOV.U32 R2, RZ, RZ, R12 ;  /* 0x000000ffff027224 */ /* 0x000fe200078e000c */
[----:B------:R-:W-:Y:S01]  /*f030*/  SHF.L.U32 R18, R7, R18, RZ ;  /* 0x0000001207127219 */ /* 0x000fe200000006ff */
[----:B------:R-:W0:Y:S01]  /*f040*/  LDC R23, c[0x0][0x638] ;  /* 0x00018e00ff177b82 */ /* 0x000e220000000800 */
[----:B------:R-:W-:-:S07]  /*f050*/  LOP3.LUT R19, RZ, R5, RZ, 0x33, !PT ;  /* 0x00000005ff137212 */ /* 0x000fce00078e33ff */
[----:B------:R-:W0:Y:S01]  /*f060*/  LDC R24, c[0x0][0x610] ;  /* 0x00018400ff187b82 */ /* 0x000e220000000800 */
[----:B--2---:R-:W-:Y:S05]  /*f070*/  @!P0 BRA `(.L_x_300) ;  /* 0x0000000000288947 */ /* 0x004fea0003800000 */
        /* <DEDUP_REMOVED lines=10> */
.L_x_300:
[----:B---3--:R-:W-:Y:S01]  /*f120*/  SHF.R.U64 R0, R2, R22, R3 ;  /* 0x0000001602007219 */ /* 0x008fe20000001203 */
[----:B0-----:R-:W-:Y:S01]  /*f130*/  VIADD R7, R14, 0xffffffff ;  /* 0xffffffff0e077836 */ /* 0x001fe20000000000 */
[----:B------:R-:W-:Y:S01]  /*f140*/  LOP3.LUT R5, R8, R19, RZ, 0xc0, !PT ;  /* 0x0000001308057212 */ /* 0x000fe200078ec0ff */
[----:B------:R-:W-:Y:S02]  /*f150*/  IMAD.MOV R13, RZ, RZ, -R13 ;  /* 0x000000ffff0d7224 */ /* 0x000fe400078e0a0d */
[----:B------:R-:W-:Y:S02]  /*f160*/  IMAD.MOV R3, RZ, RZ, -R0 ;  /* 0x000000ffff037224 */ /* 0x000fe400078e0a00 */
[----:B------:R-:W-:Y:S01]  /*f170*/  IMAD R2, R18, R0, R5 ;  /* 0x0000000012027224 */ /* 0x000fe200078e0205 */
[----:B------:R-:W-:Y:S01]  /*f180*/  LOP3.LUT R5, R10, R7, RZ, 0xc0, !PT ;  /* 0x000000070a057212 */ /* 0x000fe200078ec0ff */
[----:B------:R-:W-:Y:S02]  /*f190*/  @P2 IMAD R17, R15, R13, R16 ;  /* 0x0000000d0f112224 */ /* 0x000fe400078e0210 */
[----:B------:R-:W-:-:S02]  /*f1a0*/  IMAD R0, R3, R23, R12 ;  /* 0x0000001703007224 */ /* 0x000fc400078e020c */
[----:B------:R-:W-:Y:S02]  /*f1b0*/  IMAD.MOV.U32 R4, RZ, RZ, 0x1 ;  /* 0x00000001ff047424 */ /* 0x000fe400078e00ff */
[----:B------:R-:W-:Y:S02]  /*f1c0*/  IMAD R2, R2, R24, R17 ;  /* 0x0000001802027224 */ /* 0x000fe400078e0211 */
[----:B------:R-:W-:Y:S01]  /*f1d0*/  IMAD R3, R0, R14, R5 ;  /* 0x0000000e00037224 */ /* 0x000fe200078e0205 */
[----:B------:R-:W-:-:S04]  /*f1e0*/  PRMT R0, R4, 0x7610, R0 ;  /* 0x0000761004007816 */ /* 0x000fc80000000000 */
[----:B------:R-:W-:Y:S02]  /*f1f0*/  SEL R4, R3, R2, !P2 ;  /* 0x0000000203047207 */ /* 0x000fe40005000000 */
[----:B------:R-:W-:-:S03]  /*f200*/  SEL R2, R2, R3, !P2 ;  /* 0x0000000302027207 */ /* 0x000fc60005000000 */
[----:B------:R2:W-:Y:S04]  /*f210*/  STL [R1+0x88], R4 ;  /* 0x0000880401007387 */ /* 0x0005e80000100800 */
[----:B------:R2:W-:Y:S04]  /*f220*/  STL [R1+0x74], R11 ;  /* 0x0000740b01007387 */ /* 0x0005e80000100800 */
[----:B------:R2:W-:Y:S02]  /*f230*/  STL [R1+0x84], R2 ;  /* 0x0000840201007387 */ /* 0x0005e40000100800 */
.L_x_298:
[----:B------:R-:W-:Y:S01]  /*f240*/  LOP3.LUT P0, RZ, R0, 0xff, RZ, 0xc0, !PT ;  /* 0x000000ff00ff7812 */ /* 0x000fe2000780c0ff */
[----:B------:R-:W-:-:S12]  /*f250*/  ULOP3.LUT UR27, UR27, 0x1, URZ, 0x3c, !UPT ;  /* 0x000000011b1b7892 */ /* 0x000fd8000f8e3c3f */
[----:B------:R-:W-:Y:S05]  /*f260*/  @P0 BRA `(.L_x_301) ;  /* 0xffffff2400600947 */ /* 0x000fea000383ffff */
[----:B------:R-:W-:Y:S05]  /*f270*/  EXIT ;  /* 0x000000000000794d */ /* 0x000fea0003800000 */
.L_x_17:
[----:B------:R-:W-:-:S08]  /*f280*/  ISETP.NE.AND P0, PT, RZ, UR6, PT ;  /* 0x00000006ff007c0c */ /* 0x000fd0000bf05270 */
[----:B0123--:R-:W0:-:S00]  /*f290*/  USETMAXREG.DEALLOC.CTAPOOL 0x28 ;  /* 0x00000028000079c8 */ /* 0x00fe0000080e0500 */
[----:B------:R-:W-:Y:S05]  /*f2a0*/  @P0 EXIT ;  /* 0x000000000000094d */ /* 0x000fea0003800000 */
[----:B0-----:R-:W-:Y:S01]  /*f2b0*/  LOP3.LUT P0, RZ, R0, 0xff, RZ, 0xc0, !PT ;  /* 0x000000ff00ff7812 */ /* 0x001fe2000780c0ff */
[----:B------:R-:W-:Y:S02]  /*f2c0*/  IMAD.MOV.U32 R0, RZ, RZ, 0x1 ;  /* 0x00000001ff007424 */ /* 0x000fe400078e00ff */
[----:B------:R-:W-:-:S10]  /*f2d0*/  IMAD.MOV.U32 R10, RZ, RZ, RZ ;  /* 0x000000ffff0a7224 */ /* 0x000fd400078e00ff */
[----:B------:R-:W-:Y:S05]  /*f2e0*/  @!P0 BRA `(.L_x_302) ;  /* 0x0000000c00608947 */ /* 0x000fea0003800000 */
[----:B------:R-:W0:Y:S01]  /*f2f0*/  S2R R8, SR_CgaCtaId ;  /* 0x0000000000087919 */ /* 0x000e220000008800 */
[----:B------:R-:W-:Y:S01]  /*f300*/  LOP3.LUT P0, RZ, R3, 0x1f, RZ, 0xc0, !PT ;  /* 0x0000001f03ff7812 */ /* 0x000fe2000780c0ff */
[----:B------:R-:W-:Y:S01]  /*f310*/  ULDC UR5, c[0x0][0x658] ;  /* 0x0001960000057ab9 */ /* 0x000fe20000000800 */
[----:B------:R-:W-:Y:S01]  /*f320*/  UMOV UR6, 0xffffffff ;  /* 0xffffffff00067882 */ /* 0x000fe20000000000 */
[----:B------:R-:W-:Y:S01]  /*f330*/  BSSY B0, `(.L_x_302) ;  /* 0x00000d3000007945 */ /* 0x000fe20003800000 */
[----:B------:R-:W-:Y:S01]  /*f340*/  USHF.L.U32 UR6, UR6, UR5, URZ ;  /* 0x0000000506067299 */ /* 0x000fe2000800063f */
[C---:B------:R-:W-:Y:S01]  /*f350*/  ISETP.NE.AND P3, PT, R2.reuse, RZ, PT ;  /* 0x000000ff0200720c */ /* 0x040fe20003f65270 */
[----:B------:R-:W-:Y:S01]  /*f360*/  IMAD.MOV.U32 R11, RZ, RZ, 0x1 ;  /* 0x00000001ff0b7424 */ /* 0x000fe200078e00ff */
[----:B------:R-:W-:Y:S01]  /*f370*/  ISETP.NE.OR P0, PT, R2, RZ, !P0 ;  /* 0x000000ff0200720c */ /* 0x000fe20004705670 */
[----:B------:R-:W-:Y:S01]  /*f380*/  IMAD.MOV.U32 R0, RZ, RZ, 0x1 ;  /* 0x00000001ff007424 */ /* 0x000fe200078e00ff */
[----:B------:R-:W-:Y:S01]  /*f390*/  ULDC UR4, c[0x0][0x600] ;  /* 0x0001800000047ab9 */ /* 0x000fe20000000800 */
[----:B------:R-:W-:Y:S01]  /*f3a0*/  IMAD.MOV.U32 R10, RZ, RZ, RZ ;  /* 0x000000ffff0a7224 */ /* 0x000fe200078e00ff */
[----:B------:R-:W-:Y:S01]  /*f3b0*/  UMOV UR7, 0x1 ;  /* 0x0000000100077882 */ /* 0x000fe20000000000 */
[----:B------:R-:W-:-:S02]  /*f3c0*/  UIADD3 UR26, UR14, 0x1, URZ ;  /* 0x000000010e1a7890 */ /* 0x000fc4000fffe03f */
[----:B------:R-:W-:Y:S02]  /*f3d0*/  ULOP3.LUT UR27, UR15, 0x2, URZ, 0xfc, !UPT ;  /* 0x000000020f1b7892 */ /* 0x000fe4000f8efc3f */
[----:B------:R-:W-:Y:S02]  /*f3e0*/  UIADD3 UR4, UR4, -0x1, URZ ;  /* 0xffffffff04047890 */ /* 0x000fe4000fffe03f */
[----:B------:R-:W-:Y:S02]  /*f3f0*/  USHF.L.U32 UR22, UR7, UR5, URZ ;  /* 0x0000000507167299 */ /* 0x000fe4000800063f */
[----:B------:R-:W-:Y:S01]  /*f400*/  ULOP3.LUT UR21, URZ, UR6, URZ, 0x33, !UPT ;  /* 0x000000063f157292 */ /* 0x000fe2000f8e333f */
[----:B------:R-:W-:Y:S01]  /*f410*/  ULDC.64 UR24, c[0x0][0x198] ;  /* 0x0000660000187ab9 */ /* 0x000fe20000000a00 */
[C---:B0-----:R-:W-:Y:S02]  /*f420*/  IMAD.SHL.U32 R9, R8.reuse, 0x20, RZ ;  /* 0x0000002008097824 */ /* 0x041fe400078e00ff */
[----:B------:R-:W-:-:S03]  /*f430*/  IMAD.SHL.U32 R8, R8, 0x1000, RZ ;  /* 0x0000100008087824 */ /* 0x000fc600078e00ff */
[----:B------:R-:W-:Y:S02]  /*f440*/  LOP3.LUT R9, R9, 0xe0, RZ, 0xc0, !PT ;  /* 0x000000e009097812 */ /* 0x000fe400078ec0ff */
[----:B------:R-:W-:-:S07]  /*f450*/  LOP3.LUT R8, R8, 0x7000, RZ, 0xc0, !PT ;  /* 0x0000700008087812 */ /* 0x000fce00078ec0ff */
.L_x_314:
[----:B------:R-:W-:-:S03]  /*f460*/  UMOV UR5, 0xffffffff ;  /* 0xffffffff00057882 */ /* 0x000fc60000000000 */
[----:B01----:R-:W-:Y:S05]  /*f470*/  BRA.DIV UR5, `(.L_x_303) ;  /* 0x00000012054c7947 */ /* 0x003fea000b800000 */
[----:B------:R-:W-:-:S13]  /*f480*/  ELECT P1, URZ, PT ;  /* 0x00000000003f782f */ /* 0x000fda0003820000 */
.L_x_328:
[----:B------:R-:W0:Y:S01]  /*f490*/  LDC R2, c[0x0][0x28c] ;  /* 0x0000a300ff027b82 */ /* 0x000e220000000800 */
[----:B------:R-:W-:Y:S01]  /*f4a0*/  BSSY B1, `(.L_x_304) ;  /* 0x000003d000017945 */ /* 0x000fe20003800000 */
[----:B0-----:R-:W-:-:S13]  /*f4b0*/  ISETP.LT.OR P1, PT, R2, 0x1, !P1 ;  /* 0x000000010200780c */ /* 0x001fda0004f21670 */
[----:B------:R-:W-:Y:S05]  /*f4c0*/  @P1 BRA `(.L_x_305) ;  /* 0x0000000000e81947 */ /* 0x000fea0003800000 */
[----:B------:R-:W2:Y:S04]  /*f4d0*/  LDL.LU R4, [R1+0x84] ;  /* 0x0000840001047983 */ /* 0x000ea80000300800 */
[----:B------:R-:W3:Y:S01]  /*f4e0*/  LDL.LU R3, [R1+0x88] ;  /* 0x0000880001037983 */ /* 0x000ee20000300800 */
[----:B------:R-:W-:Y:S02]  /*f4f0*/  IMAD.MOV.U32 R14, RZ, RZ, RZ ;  /* 0x000000ffff0e7224 */ /* 0x000fe400078e00ff */
[----:B------:R-:W-:Y:S02]  /*f500*/  IMAD.U32 R15, RZ, RZ, UR26 ;  /* 0x0000001aff0f7e24 */ /* 0x000fe4000f8e00ff */
[----:B------:R-:W-:Y:S02]  /*f510*/  IMAD.MOV.U32 R2, RZ, RZ, R0 ;  /* 0x000000ffff027224 */ /* 0x000fe400078e0000 */
[----:B--2---:R-:W-:-:S02]  /*f520*/  IMAD.SHL.U32 R6, R4, 0x40, RZ ;  /* 0x0000004004067824 */ /* 0x004fc400078e00ff */
[----:B---3--:R-:W-:Y:S02]  /*f530*/  IMAD R7, R3, 0x100, R9 ;  /* 0x0000010003077824 */ /* 0x008fe400078e0209 */
[----:B------:R-:W-:-:S07]  /*f540*/  IMAD.MOV.U32 R3, RZ, RZ, R10 ;  /* 0x000000ffff037224 */ /* 0x000fce00078e000a */
.L_x_309:
[----:B------:R-:W0:Y:S01]  /*f550*/  S2R R5, SR_CgaCtaId ;  /* 0x0000000000057919 */ /* 0x000e220000008800 */
[----:B------:R-:W-:-:S04]  /*f560*/  MOV R4, 0x400 ;  /* 0x0000040000047802 */ /* 0x000fc80000000f00 */
[----:B0-----:R-:W-:Y:S02]  /*f570*/  LEA R12, R5, R4, 0x18 ;  /* 0x00000004050c7211 */ /* 0x001fe400078ec0ff */
[----:B------:R-:W-:Y:S01]  /*f580*/  SHF.L.U32 R4, R2, 0x1f, RZ ;  /* 0x0000001f02047819 */ /* 0x000fe200000006ff */
[----:B------:R-:W0:Y:S02]  /*f590*/  @!P3 LDC R5, c[0x0][0x500] ;  /* 0x00014000ff05bb82 */ /* 0x000e240000000800 */
[----:B------:R-:W-:-:S04]  /*f5a0*/  IMAD R13, R3, 0x8, R12 ;  /* 0x00000008030d7824 */ /* 0x000fc800078e020c */
[----:B------:R-:W1:Y:S02]  /*f5b0*/  SYNCS.PHASECHK.TRANS64.TRYWAIT P1, [R13+URZ+0x28], R4 ;  /* 0x000028040d0075a7 */ /* 0x000e64000802017f */
[----:B-1----:R-:W-:Y:S05]  /*f5c0*/  @!P1 BRA `(.L_x_306) ;  /* 0x0000001000189947 */ /* 0x002fea0003800000 */
.L_x_329:
[----:B------:R-:W-:Y:S01]  /*f5d0*/  UPRMT UR5, UR27, 0x9910, URZ ;  /* 0x000099101b057896 */ /* 0x000fe2000800003f */
[----:B0-----:R0:W-:Y:S03]  /*f5e0*/  @!P3 SYNCS.ARRIVE.TRANS64 RZ, [R13+URZ], R5 ;  /* 0x000000050dffb9a7 */ /* 0x0011e6000800003f */
[----:B------:R-:W-:-:S06]  /*f5f0*/  UISETP.NE.AND UP0, UPT, UR5, 0x2, UPT ;  /* 0x000000020500788c */ /* 0x000fcc000bf05270 */
[----:B------:R-:W-:-:S13]  /*f600*/  PLOP3.LUT P1, PT, PT, PT, UP0, 0x80, 0x0 ;  /* 0x000000000000781c */ /* 0x000fda0003f2f008 */
[----:B0-----:R-:W-:Y:S05]  /*f610*/  @P1 BRA `(.L_x_307) ;  /* 0x0000000000041947 */ /* 0x001fea0003800000 */
[----:B------:R-:W-:Y:S01]  /*f620*/  BPT.TRAP 0x1 ;  /* 0x000000040000795c */ /* 0x000fe20000300000 */
.L_x_307:
[----:B------:R-:W-:Y:S05]  /*f630*/  @P0 BRA `(.L_x_308) ;  /* 0x0000000000040947 */ /* 0x000fea0003800000 */
[----:B------:R-:W-:Y:S01]  /*f640*/  BPT.TRAP 0x1 ;  /* 0x000000040000795c */ /* 0x000fe20000300000 */
.L_x_308:
[----:B------:R-:W2:Y:S01]  /*f650*/  LDL R16, [R1+0x74] ;  /* 0x0000740001107983 */ /* 0x000ea20000100800 */
[C---:B-1----:R-:W-:Y:S01]  /*f660*/  IMAD R4, R3.reuse, 0x2000, R12 ;  /* 0x0000200003047824 */ /* 0x042fe200078e020c */
[----:B------:R-:W-:Y:S01]  /*f670*/  R2UR UR20, R12 ;  /* 0x000000000c1472ca */ /* 0x000fe200000e0000 */
[----:B------:R-:W-:Y:S01]  /*f680*/  IMAD R5, R3, 0x8000, R8 ;  /* 0x0000800003057824 */ /* 0x000fe200078e0208 */
[----:B------:R-:W-:Y:S01]  /*f690*/  R2UR UR9, R13 ;  /* 0x000000000d0972ca */ /* 0x000fe200000e0000 */
[----:B------:R-:W-:Y:S01]  /*f6a0*/  VIADD R15, R15, 0xffffffff ;  /* 0xffffffff0f0f7836 */ /* 0x000fe20000000000 */
[----:B------:R-:W-:Y:S01]  /*f6b0*/  R2UR UR5, R4 ;  /* 0x00000000040572ca */ /* 0x000fe200000e0000 */
[----:B------:R-:W-:Y:S01]  /*f6c0*/  UIADD3 UR6, UP0, UR24, 0xf0, URZ ;  /* 0x000000f018067890 */ /* 0x000fe2000ff1e03f */
[----:B------:R-:W-:Y:S01]  /*f6d0*/  R2UR UR8, R5 ;  /* 0x00000000050872ca */ /* 0x000fe200000e0000 */
[----:B------:R-:W-:Y:S01]  /*f6e0*/  UIADD3 UR28, UP1, UR24, 0x1f0, URZ ;  /* 0x000001f0181c7890 */ /* 0x000fe2000ff3e03f */
[----:B------:R-:W-:Y:S01]  /*f6f0*/  R2UR UR11, R6 ;  /* 0x00000000060b72ca */ /* 0x000fe200000e0000 */
[----:B------:R-:W-:Y:S01]  /*f700*/  UIADD3.X UR7, URZ, UR25, URZ, UP0, !UPT ;  /* 0x000000193f077290 */ /* 0x000fe200087fe43f */
[C---:B------:R-:W-:Y:S01]  /*f710*/  R2UR UR10, R14.reuse ;  /* 0x000000000e0a72ca */ /* 0x040fe200000e0000 */
[----:B------:R-:W-:Y:S01]  /*f720*/  VIADD R3, R3, 0x1 ;  /* 0x0000000103037836 */ /* 0x000fe20000000000 */
[----:B------:R-:W-:Y:S01]  /*f730*/  R2UR UR23, R7 ;  /* 0x00000000071772ca */ /* 0x000fe200000e0000 */
[----:B------:R-:W-:Y:S01]  /*f740*/  UIADD3.X UR29, URZ, UR25, URZ, UP1, !UPT ;  /* 0x000000193f1d7290 */ /* 0x000fe20008ffe43f */
[----:B------:R-:W-:Y:S01]  /*f750*/  ISETP.GT.AND P4, PT, R15, 0x1, PT ;  /* 0x000000010f00780c */ /* 0x000fe20003f84270 */
[----:B------:R-:W-:Y:S01]  /*f760*/  UMOV UR18, 0x0 ;  /* 0x0000000000127882 */ /* 0x000fe20000000000 */
[----:B------:R-:W-:Y:S01]  /*f770*/  UMOV UR19, 0x10000000 ;  /* 0x1000000000137882 */ /* 0x000fe20000000000 */
[----:B------:R-:W-:Y:S01]  /*f780*/  UIADD3 UR5, UR5, 0x180, URZ ;  /* 0x0000018005057890 */ /* 0x000fe2000fffe03f */
[----:B------:R-:W-:Y:S01]  /*f790*/  ISETP.NE.AND P1, PT, R3, 0x5, PT ;  /* 0x000000050300780c */ /* 0x000fe20003f25270 */
[----:B------:R-:W-:Y:S01]  /*f7a0*/  UIADD3 UR20, UR20, 0xa180, UR8 ;  /* 0x0000a18014147890 */ /* 0x000fe2000fffe008 */
[----:B------:R-:W-:Y:S01]  /*f7b0*/  VIADD R14, R14, 0x80 ;  /* 0x000000800e0e7836 */ /* 0x000fe20000000000 */
[----:B------:R-:W-:Y:S01]  /*f7c0*/  UMOV UR30, 0xff0000 ;  /* 0x00ff0000001e7882 */ /* 0x000fe20000000000 */
[----:B------:R-:W-:-:S02]  /*f7d0*/  SEL R5, RZ, 0x1, P1 ;  /* 0x00000001ff057807 */ /* 0x000fc40000800000 */
[----:B------:R-:W-:Y:S01]  /*f7e0*/  UMOV UR8, UR5 ;  /* 0x0000000500087c82 */ /* 0x000fe20008000000 */
[----:B------:R-:W-:Y:S02]  /*f7f0*/  SEL R3, R3, RZ, P1 ;  /* 0x000000ff03037207 */ /* 0x000fe40000800000 */
[----:B------:R-:W-:Y:S02]  /*f800*/  LOP3.LUT R2, R2, R5, RZ, 0x3c, !PT ;  /* 0x0000000502027212 */ /* 0x000fe400078e3cff */
[----:B--2---:R-:W-:-:S13]  /*f810*/  R2UR UR12, R16 ;  /* 0x00000000100c72ca */ /* 0x004fda00000e0000 */
[----:B------:R0:W-:Y:S02]  /*f820*/  UTMALDG.3D [UR8], [UR6], desc[UR18] ;  /* 0x00001208060075b4 */ /* 0x0001e40008011000 */
[----:B0-----:R-:W-:Y:S01]  /*f830*/  UMOV UR11, UR23 ;  /* 0x00000017000b7c82 */ /* 0x001fe20008000000 */
[----:B------:R-:W-:Y:S02]  /*f840*/  UMOV UR8, UR20 ;  /* 0x0000001400087c82 */ /* 0x000fe40008000000 */
[----:B------:R0:W-:Y:S02]  /*f850*/  UTMALDG.3D.MULTICAST [UR8], [UR28], UR30, desc[UR18] ;  /* 0x000012081c0073b4 */ /* 0x0001e4000801181e */
[----:B0-----:R-:W-:Y:S05]  /*f860*/  @P4 BRA `(.L_x_309) ;  /* 0xfffffffc00384947 */ /* 0x001fea000383ffff */
.L_x_305:
[----:B------:R-:W-:Y:S05]  /*f870*/  BSYNC B1 ;  /* 0x0000000000017941 */ /* 0x000fea0003800000 */
.L_x_304:
[----:B------:R-:W2:Y:S01]  /*f880*/  LDL.LU R17, [R1+0x7c] ;  /* 0x00007c0001117983 */ /* 0x000ea20000300800 */
[----:B------:R-:W-:Y:S01]  /*f890*/  LOP3.LUT P5, RZ, R11, 0xff, RZ, 0xc0, !PT ;  /* 0x000000ff0bff7812 */ /* 0x000fe200078ac0ff */
[----:B------:R-:W-:Y:S01]  /*f8a0*/  VIADD R10, R10, UR14 ;  /* 0x0000000e0a0a7c36 */ /* 0x000fe20008000000 */
[----:B------:R-:W-:Y:S01]  /*f8b0*/  UISETP.GE.U32.AND UP0, UPT, UR14, 0x5, UPT ;  /* 0x000000050e00788c */ /* 0x000fe2000bf06070 */
[----:B------:R-:W3:Y:S01]  /*f8c0*/  LDL.LU R16, [R1+0x80] ;  /* 0x0000800001107983 */ /* 0x000ee20000300800 */
[----:B------:R-:W-:Y:S01]  /*f8d0*/  IMAD.U32 R5, RZ, RZ, UR14 ;  /* 0x0000000eff057e24 */ /* 0x000fe2000f8e00ff */
[----:B------:R-:W-:Y:S01]  /*f8e0*/  ULDC.64 UR6, c[0x0][0x650] ;  /* 0x0001940000067ab9 */ /* 0x000fe20000000a00 */
[----:B------:R-:W-:Y:S01]  /*f8f0*/  ISETP.GT.U32.AND P1, PT, R10, 0x4, PT ;  /* 0x000000040a00780c */ /* 0x000fe20003f24070 */
[----:B------:R-:W-:Y:S01]  /*f900*/  BSSY B1, `(.L_x_310) ;  /* 0x0000073000017945 */ /* 0x000fe20003800000 */
[----:B------:R-:W-:Y:S02]  /*f910*/  PLOP3.LUT P4, PT, PT, PT, UP0, 0x80, 0x0 ;  /* 0x000000000000781c */ /* 0x000fe40003f8f008 */
[----:B------:R-:W-:-:S02]  /*f920*/  ISETP.LT.U32.AND P1, PT, R5, 0x5, P1 ;  /* 0x000000050500780c */ /* 0x000fc40000f21070 */
[----:B------:R-:W-:Y:S01]  /*f930*/  PRMT R11, RZ, 0x7610, R11 ;  /* 0x00007610ff0b7816 */ /* 0x000fe2000000000b */
[----:B------:R-:W0:Y:S01]  /*f940*/  @P5 S2R R3, SR_CgaCtaId ;  /* 0x0000000000035919 */ /* 0x000e220000008800 */
[----:B------:R-:W-:-:S04]  /*f950*/  @P5 MOV R2, 0x400 ;  /* 0x0000040000025802 */ /* 0x000fc80000000f00 */
[----:B0-----:R-:W-:Y:S01]  /*f960*/  @P5 LEA R4, R3, R2, 0x18 ;  /* 0x0000000203045211 */ /* 0x001fe200078ec0ff */
[----:B------:R-:W-:-:S03]  /*f970*/  IMAD.WIDE.U32 R2, R10, -0x33333333, RZ ;  /* 0xcccccccd0a027825 */ /* 0x000fc600078e00ff */
[----:B------:R0:W-:Y:S02]  /*f980*/  @P5 SYNCS.ARRIVE.TRANS64.A1T0 RZ, [R4+URZ+0x88], RZ ;  /* 0x000088ff04ff59a7 */ /* 0x0001e4000810003f */
[----:B------:R-:W-:Y:S02]  /*f990*/  SHF.R.U32.HI R5, RZ, 0x2, R3 ;  /* 0x00000002ff057819 */ /* 0x000fe40000011603 */
[----:B------:R-:W-:Y:S02]  /*f9a0*/  SEL R3, RZ, 0x1, !P1 ;  /* 0x00000001ff037807 */ /* 0x000fe40004800000 */
[----:B------:R-:W-:Y:S01]  /*f9b0*/  PRMT R2, RZ, 0x7610, R2 ;  /* 0x00007610ff027816 */ /* 0x000fe20000000002 */
[----:B------:R-:W-:Y:S01]  /*f9c0*/  IMAD R10, R5, -0x5, R10 ;  /* 0xfffffffb050a7824 */ /* 0x000fe200078e020a */
[----:B------:R-:W-:Y:S01]  /*f9d0*/  LOP3.LUT R0, R0, R3, RZ, 0x3c, !PT ;  /* 0x0000000300007212 */ /* 0x000fe200078e3cff */
[----:B0-----:R-:W-:Y:S02]  /*f9e0*/  IMAD.MOV.U32 R4, RZ, RZ, -0x1 ;  /* 0xffffffffff047424 */ /* 0x001fe400078e00ff */
[----:B------:R-:W-:Y:S01]  /*f9f0*/  IMAD.MOV.U32 R3, RZ, RZ, -0x1 ;  /* 0xffffffffff037424 */ /* 0x000fe200078e00ff */
[----:B------:R-:W-:Y:S01]  /*fa00*/  @P4 LOP3.LUT R0, R0, 0x1, R5, 0x78, !PT ;  /* 0x0000000100004812 */ /* 0x000fe200078e7805 */
[----:B------:R-:W-:Y:S01]  /*fa10*/  IMAD.MOV.U32 R5, RZ, RZ, -0x1 ;  /* 0xffffffffff057424 */ /* 0x000fe200078e00ff */
[----:B---3--:R-:W-:-:S04]  /*fa20*/  IADD3 R16, P5, R16, UR16, RZ ;  /* 0x0000001010107c10 */ /* 0x008fc8000ffbe0ff */
[----:B--2---:R-:W-:Y:S01]  /*fa30*/  IADD3.X R17, R17, UR13, RZ, P5, !PT ;  /* 0x0000000d11117c10 */ /* 0x004fe2000affe4ff */
[----:B------:R0:W-:Y:S01]  /*fa40*/  STL [R1+0x80], R16 ;  /* 0x0000801001007387 */ /* 0x0001e20000100800 */
[----:B------:R-:W-:-:S03]  /*fa50*/  ISETP.GE.U32.AND P1, PT, R16, UR6, PT ;  /* 0x0000000610007c0c */ /* 0x000fc6000bf26070 */
[----:B------:R0:W-:Y:S01]  /*fa60*/  STL [R1+0x7c], R17 ;  /* 0x00007c1101007387 */ /* 0x0001e20000100800 */
[----:B------:R-:W-:-:S03]  /*fa70*/  ISETP.GE.U32.AND.EX P1, PT, R17, UR7, PT, P1 ;  /* 0x0000000711007c0c */ /* 0x000fc6000bf26110 */
[----:B------:R0:W-:Y:S04]  /*fa80*/  STL [R1+0x84], R5 ;  /* 0x0000840501007387 */ /* 0x0001e80000100800 */
[----:B------:R0:W-:Y:S04]  /*fa90*/  STL [R1+0x88], R4 ;  /* 0x0000880401007387 */ /* 0x0001e80000100800 */
[----:B------:R0:W-:Y:S02]  /*faa0*/  STL [R1+0x74], R3 ;  /* 0x0000740301007387 */ /* 0x0001e40000100800 */
[----:B------:R-:W-:Y:S05]  /*fab0*/  @P1 BRA `(.L_x_311) ;  /* 0x00000004005c1947 */ /* 0x000fea0003800000 */
[----:B------:R-:W-:Y:S01]  /*fac0*/  ULDC.64 UR6, c[0x0][0x628] ;  /* 0x00018a0000067ab9 */ /* 0x000fe20000000a00 */
[----:B------:R-:W1:Y:S01]  /*fad0*/  S2R R13, SR_CTAID.X ;  /* 0x00000000000d7919 */ /* 0x000e620000002500 */
[----:B------:R-:W-:Y:S01]  /*fae0*/  ISETP.NE.U32.AND P1, PT, RZ, UR6, PT ;  /* 0x00000006ff007c0c */ /* 0x000fe2000bf25070 */
[----:B------:R-:W-:Y:S01]  /*faf0*/  ULDC UR8, c[0x0][0x630] ;  /* 0x00018c0000087ab9 */ /* 0x000fe20000000800 */
[----:B------:R-:W-:Y:S01]  /*fb00*/  IMAD.MOV.U32 R2, RZ, RZ, R16 ;  /* 0x000000ffff027224 */ /* 0x000fe200078e0010 */
[----:B------:R-:W2:Y:S01]  /*fb10*/  S2R R12, SR_CTAID.Y ;  /* 0x00000000000c7919 */ /* 0x000ea20000002600 */
[----:B------:R-:W-:Y:S01]  /*fb20*/  ISETP.NE.AND.EX P1, PT, RZ, UR7, PT, P1 ;  /* 0x00000007ff007c0c */ /* 0x000fe2000bf25310 */
[----:B0-----:R-:W-:-:S12]  /*fb30*/  IMAD.MOV.U32 R3, RZ, RZ, R17 ;  /* 0x000000ffff037224 */ /* 0x001fd800078e0011 */
[----:B------:R-:W-:Y:S05]  /*fb40*/  @!P1 BRA `(.L_x_312) ;  /* 0x0000000000289947 */ /* 0x000fea0003800000 */
[----:B------:R-:W-:Y:S02]  /*fb50*/  ULDC UR5, c[0x0][0x634] ;  /* 0x00018d0000057ab9 */ /* 0x000fe40000000800 */
[----:B------:R-:W-:-:S05]  /*fb60*/  IADD3 R7, P1, R16, UR5, RZ ;  /* 0x0000000510077c10 */ /* 0x000fca000ff3e0ff */
[----:B------:R-:W-:-:S04]  /*fb70*/  IMAD.X R15, RZ, RZ, R17, P1 ;  /* 0x000000ffff0f7224 */ /* 0x000fc800008e0611 */
[----:B------:R-:W-:-:S04]  /*fb80*/  IMAD.WIDE.U32 R4, R15, UR6, RZ ;  /* 0x000000060f047c25 */ /* 0x000fc8000f8e00ff */
[----:B------:R-:W-:-:S04]  /*fb90*/  IMAD.WIDE.U32 R4, P1, R7, UR7, R4 ;  /* 0x0000000707047c25 */ /* 0x000fc8000f820004 */
[----:B------:R-:W-:-:S04]  /*fba0*/  IMAD.WIDE.U32 R6, R7, UR6, RZ ;  /* 0x0000000607067c25 */ /* 0x000fc8000f8e00ff */
[----:B------:R-:W-:Y:S01]  /*fbb0*/  IMAD.X R3, RZ, RZ, RZ, P1 ;  /* 0x000000ffff037224 */ /* 0x000fe200008e06ff */
[----:B------:R-:W-:Y:S01]  /*fbc0*/  IADD3 RZ, P1, R7, R4, RZ ;  /* 0x0000000407ff7210 */ /* 0x000fe20007f3e0ff */
[----:B------:R-:W-:-:S04]  /*fbd0*/  IMAD.MOV.U32 R2, RZ, RZ, R5 ;  /* 0x000000ffff027224 */ /* 0x000fc800078e0005 */
[----:B------:R-:W-:-:S08]  /*fbe0*/  IMAD.WIDE.U32.X R2, R15, UR7, R2, P1 ;  /* 0x000000070f027c25 */ /* 0x000fd000088e0402 */
.L_x_312:
[--C-:B------:R-:W-:Y:S01]  /*fbf0*/  SHF.R.U64 R6, R2, UR8, R3.reuse ;  /* 0x0000000802067c19 */ /* 0x100fe20008001203 */
[----:B------:R-:W-:Y:S01]  /*fc00*/  ULDC.64 UR6, c[0x0][0x620] ;  /* 0x0001880000067ab9 */ /* 0x000fe20000000a00 */
[----:B------:R-:W-:Y:S01]  /*fc10*/  SHF.R.U32.HI R2, RZ, UR8, R3 ;  /* 0x00000008ff027c19 */ /* 0x000fe20008011603 */
[----:B------:R-:W-:Y:S01]  /*fc20*/  IMAD.MOV.U32 R3, RZ, RZ, R17 ;  /* 0x000000ffff037224 */ /* 0x000fe200078e0011 */
[----:B------:R-:W-:Y:S01]  /*fc30*/  IADD3 R5, P1, RZ, -R6, RZ ;  /* 0x80000006ff057210 */ /* 0x000fe20007f3e0ff */
[----:B------:R-:W-:Y:S01]  /*fc40*/  ULDC UR5, c[0x0][0x150] ;  /* 0x0000540000057ab9 */ /* 0x000fe20000000800 */
[----:B-1----:R-:W-:Y:S01]  /*fc50*/  I2FP.F32.U32 R7, R13 ;  /* 0x0000000d00077245 */ /* 0x002fe20000201000 */
[----:B------:R-:W0:Y:S01]  /*fc60*/  LDC R18, c[0x0][0x144] ;  /* 0x00005100ff127b82 */ /* 0x000e220000000800 */
[----:B------:R-:W-:Y:S01]  /*fc70*/  ULDC.64 UR8, c[0x0][0x640] ;  /* 0x0001900000087ab9 */ /* 0x000fe20000000a00 */
[----:B------:R-:W-:Y:S01]  /*fc80*/  IMAD.X R2, RZ, RZ, ~R2, P1 ;  /* 0x000000ffff027224 */ /* 0x000fe200008e0e02 */
[----:B------:R-:W-:-:S03]  /*fc90*/  ISETP.NE.U32.AND P1, PT, RZ, UR8, PT ;  /* 0x00000008ff007c0c */ /* 0x000fc6000bf25070 */
[----:B------:R-:W-:Y:S01]  /*fca0*/  IMAD R4, R2, UR6, RZ ;  /* 0x0000000602047c24 */ /* 0x000fe2000f8e02ff */
[----:B------:R-:W-:Y:S01]  /*fcb0*/  ISETP.NE.AND.EX P1, PT, RZ, UR9, PT, P1 ;  /* 0x00000009ff007c0c */ /* 0x000fe2000bf25310 */
[----:B------:R-:W-:Y:S01]  /*fcc0*/  IMAD.MOV.U32 R2, RZ, RZ, R16 ;  /* 0x000000ffff027224 */ /* 0x000fe200078e0010 */
[----:B------:R-:W1:Y:S03]  /*fcd0*/  LDC R15, c[0x0][0x148] ;  /* 0x00005200ff0f7b82 */ /* 0x000e660000000800 */
[----:B------:R-:W-:Y:S01]  /*fce0*/  IMAD.WIDE.U32 R2, R5, UR6, R2 ;  /* 0x0000000605027c25 */ /* 0x000fe2000f8e0002 */
[----:B------:R-:W-:-:S03]  /*fcf0*/  ULDC UR6, c[0x0][0x154] ;  /* 0x0000550000067ab9 */ /* 0x000fc60000000800 */
[----:B------:R-:W-:Y:S02]  /*fd00*/  IMAD R5, R5, UR7, R4 ;  /* 0x0000000705057c24 */ /* 0x000fe4000f8e0204 */
[----:B------:R-:W-:Y:S01]  /*fd10*/  FMUL R4, R7, UR5 ;  /* 0x0000000507047c20 */ /* 0x000fe20008400000 */
[----:B------:R-:W-:Y:S01]  /*fd20*/  ULDC UR5, c[0x0][0x618] ;  /* 0x0001860000057ab9 */ /* 0x000fe20000000800 */
[----:B------:R-:W-:Y:S01]  /*fd30*/  ULDC UR7, c[0x0][0x608] ;  /* 0x0001820000077ab9 */ /* 0x000fe20000000800 */
[----:B------:R-:W-:-:S03]  /*fd40*/  IMAD.IADD R3, R3, 0x1, R5 ;  /* 0x0000000103037824 */ /* 0x000fc600078e0205 */
[----:B------:R-:W3:Y:S02]  /*fd50*/  F2I.U32.TRUNC.NTZ R4, R4 ;  /* 0x0000000400047305 */ /* 0x000ee4000020f000 */
[----:B------:R-:W-:Y:S02]  /*fd60*/  SHF.R.U64 R7, R2, UR5, R3 ;  /* 0x0000000502077c19 */ /* 0x000fe40008001203 */
[----:B--2---:R-:W-:-:S05]  /*fd70*/  I2FP.F32.U32 R2, R12 ;  /* 0x0000000c00027245 */ /* 0x004fca0000201000 */
[----:B------:R-:W-:Y:S01]  /*fd80*/  FMUL R5, R2, UR6 ;  /* 0x0000000602057c20 */ /* 0x000fe20008400000 */
[----:B------:R-:W-:Y:S01]  /*fd90*/  SHF.R.U32.HI R2, RZ, UR5, R3 ;  /* 0x00000005ff027c19 */ /* 0x000fe20008011603 */
[----:B------:R-:W-:Y:S02]  /*fda0*/  ULDC UR5, c[0x0][0x658] ;  /* 0x0001960000057ab9 */ /* 0x000fe40000000800 */
[----:B------:R2:W4:Y:S01]  /*fdb0*/  F2I.U32.TRUNC.NTZ R17, R5 ;  /* 0x0000000500117305 */ /* 0x000522000020f000 */
[--C-:B------:R-:W-:Y:S02]  /*fdc0*/  SHF.R.U64 R16, R7, UR7, R2.reuse ;  /* 0x0000000707107c19 */ /* 0x100fe40008001202 */
[----:B------:R-:W-:Y:S01]  /*fdd0*/  SHF.R.U32.HI R3, RZ, UR7, R2 ;  /* 0x00000007ff037c19 */ /* 0x000fe20008011602 */
[----:B---3--:R-:W-:-:S03]  /*fde0*/  IMAD.MOV R2, RZ, RZ, -R4 ;  /* 0x000000ffff027224 */ /* 0x008fc600078e0a04 */
[----:B------:R-:W-:Y:S01]  /*fdf0*/  SHF.R.U64 R14, R16, UR5, R3 ;  /* 0x00000005100e7c19 */ /* 0x000fe20008001203 */
[----:B0-----:R-:W-:Y:S01]  /*fe00*/  IMAD R18, R18, R2, R13 ;  /* 0x0000000212127224 */ /* 0x001fe200078e020d */
[----:B------:R-:W-:-:S03]  /*fe10*/  SHF.R.U32.HI R4, RZ, UR5, R3 ;  /* 0x00000005ff047c19 */ /* 0x000fc60008011603 */
[----:B------:R-:W-:Y:S02]  /*fe20*/  IMAD.MOV.U32 R2, RZ, RZ, R14 ;  /* 0x000000ffff027224 */ /* 0x000fe400078e000e */
[----:B------:R-:W-:Y:S01]  /*fe30*/  IMAD.MOV.U32 R3, RZ, RZ, R4 ;  /* 0x000000ffff037224 */ /* 0x000fe200078e0004 */
[----:B--2-4-:R-:W-:Y:S06]  /*fe40*/  @!P1 BRA `(.L_x_313) ;  /* 0x0000000000289947 */ /* 0x014fec0003800000 */
[----:B------:R-:W-:Y:S02]  /*fe50*/  ULDC UR5, c[0x0][0x64c] ;  /* 0x0001930000057ab9 */ /* 0x000fe40000000800 */
[----:B------:R-:W-:-:S05]  /*fe60*/  IADD3 R3, P1, R14, UR5, RZ ;  /* 0x000000050e037c10 */ /* 0x000fca000ff3e0ff */
[----:B------:R-:W-:-:S04]  /*fe70*/  IMAD.X R13, RZ, RZ, R4, P1 ;  /* 0x000000ffff0d7224 */ /* 0x000fc800008e0604 */
[----:B------:R-:W-:-:S04]  /*fe80*/  IMAD.WIDE.U32 R4, R13, UR8, RZ ;  /* 0x000000080d047c25 */ /* 0x000fc8000f8e00ff */
[----:B------:R-:W-:-:S04]  /*fe90*/  IMAD.WIDE.U32 R4, P1, R3, UR9, R4 ;  /* 0x0000000903047c25 */ /* 0x000fc8000f820004 */
[----:B------:R-:W-:-:S04]  /*fea0*/  IMAD.WIDE.U32 R2, R3, UR8, RZ ;  /* 0x0000000803027c25 */ /* 0x000fc8000f8e00ff */
[----:B------:R-:W-:Y:S01]  /*feb0*/  IMAD.MOV.U32 R2, RZ, RZ, R5 ;  /* 0x000000ffff027224 */ /* 0x000fe200078e0005 */
[----:B------:R-:W-:Y:S01]  /*fec0*/  IADD3 RZ, P4, R3, R4, RZ ;  /* 0x0000000403ff7210 */ /* 0x000fe20007f9e0ff */
[----:B------:R-:W-:-:S04]  /*fed0*/  IMAD.X R3, RZ, RZ, RZ, P1 ;  /* 0x000000ffff037224 */ /* 0x000fc800008e06ff */
[----:B------:R-:W-:-:S08]  /*fee0*/  IMAD.WIDE.U32.X R2, R13, UR9, R2, P4 ;  /* 0x000000090d027c25 */ /* 0x000fd0000a0e0402 */
.L_x_313:
[----:B------:R-:W-:Y:S01]  /*fef0*/  ULDC UR5, c[0x0][0x648] ;  /* 0x0001920000057ab9 */ /* 0x000fe20000000800 */
[----:B------:R-:W-:Y:S01]  /*ff00*/  LOP3.LUT R16, R16, UR21, RZ, 0xc0, !PT ;  /* 0x0000001510107c12 */ /* 0x000fe2000f8ec0ff */
[----:B------:R-:W-:Y:S01]  /*ff10*/  IMAD.MOV R17, RZ, RZ, -R17 ;  /* 0x000000ffff117224 */ /* 0x000fe200078e0a11 */
[----:B------:R-:W-:Y:S01]  /*ff20*/  SHF.R.U64 R3, R2, UR5, R3 ;  /* 0x0000000502037c19 */ /* 0x000fe20008001203 */
[----:B------:R-:W-:Y:S01]  /*ff30*/  ULDC UR5, c[0x0][0x638] ;  /* 0x00018e0000057ab9 */ /* 0x000fe20000000800 */
[----:B------:R-:W-:Y:S01]  /*ff40*/  LOP3.LUT R7, R7, UR4, RZ, 0xc0, !PT ;  /* 0x0000000407077c12 */ /* 0x000fe2000f8ec0ff */
[----:B-1----:R-:W-:Y:S01]  /*ff50*/  @P2 IMAD R18, R15, R17, R12 ;  /* 0x000000110f122224 */ /* 0x002fe200078e020c */
[----:B------:R-:W-:Y:S01]  /*ff60*/  ULDC UR6, c[0x0][0x610] ;  /* 0x0001840000067ab9 */ /* 0x000fe20000000800 */
[----:B------:R-:W-:Y:S02]  /*ff70*/  IMAD.MOV R5, RZ, RZ, -R3 ;  /* 0x000000ffff057224 */ /* 0x000fe400078e0a03 */
[----:B------:R-:W-:-:S02]  /*ff80*/  IMAD R3, R3, UR22, R16 ;  /* 0x0000001603037c24 */ /* 0x000fc4000f8e0210 */
[----:B------:R-:W-:Y:S01]  /*ff90*/  IMAD R14, R5, UR5, R14 ;  /* 0x00000005050e7c24 */ /* 0x000fe2000f8e020e */
[----:B------:R-:W-:Y:S01]  /*ffa0*/  ULDC UR5, c[0x0][0x600] ;  /* 0x0001800000057ab9 */ /* 0x000fe20000000800 */
[----:B------:R-:W-:Y:S02]  /*ffb0*/  IMAD R3, R3, UR6, R18 ;  /* 0x0000000603037c24 */ /* 0x000fe4000f8e0212 */
[----:B------:R-:W-:Y:S02]  /*ffc0*/  IMAD R14, R14, UR5, R7 ;  /* 0x000000050e0e7c24 */ /* 0x000fe4000f8e0207 */
[----:B------:R-:W-:-:S03]  /*ffd0*/  IMAD.MOV.U32 R2, RZ, RZ, 0x1 ;  /* 0x00000001ff027424 */ /* 0x000fc600078e00ff */
[----:B------:R-:W-:Y:S02]  /*ffe0*/  SEL R4, R14, R3, !P2 ;  /* 0x000000030e047207 */ /* 0x000fe40005000000 */
[----:B------:R-:W-:-:S03]  /*fff0*/  SEL R3, R3, R14, !P2 ;  /* 0x0000000e03037207 */ /* 0x000fc60005000000 */
[----:B------:R1:W-:Y:S04]  /*10000*/  STL [R1+0x88], R4 ;  /* 0x0000880401007387 */ /* 0x0003e80000100800 */
[----:B------:R1:W-:Y:S04]  /*10010*/  STL [R1+0x74], R6 ;  /* 0x0000740601007387 */ /* 0x0003e80000100800 */
[----:B------:R1:W-:Y:S02]  /*10020*/  STL [R1+0x84], R3 ;  /* 0x0000840301007387 */ /* 0x0003e40000100800 */
.L_x_311:
[----:B------:R-:W-:Y:S05]  /*10030*/  BSYNC B1 ;  /* 0x0000000000017941 */ /* 0x000fea0003800000 */
.L_x_310:
[----:B------:R-:W-:-:S13]  /*10040*/  LOP3.LUT P1, RZ, R2, 0xff, RZ, 0xc0, !PT ;  /* 0x000000ff02ff7812 */ /* 0x000fda000782c0ff */
[----:B------:R-:W-:Y:S05]  /*10050*/  @P1 BRA `(.L_x_314) ;  /* 0xfffffff400001947 */ /* 0x000fea000383ffff */
[----:B------:R-:W-:Y:S05]  /*10060*/  BSYNC B0 ;  /* 0x0000000000007941 */ /* 0x000fea0003800000 */
.L_x_302:
[----:B------:R-:W-:-:S03]  /*10070*/  UMOV UR5, 0xffffffff ;  /* 0xffffffff00057882 */ /* 0x000fc60000000000 */
[----:B------:R-:W-:Y:S05]  /*10080*/  BRA.DIV UR5, `(.L_x_315) ;  /* 0x00000006057c7947 */ /* 0x000fea000b800000 */
[----:B------:R-:W-:-:S13]  /*10090*/  ELECT P0, URZ, PT ;  /* 0x00000000003f782f */ /* 0x000fda0003800000 */
.L_x_332:
[----:B------:R-:W-:Y:S04]  /*100a0*/  BSSY B0, `(.L_x_316) ;  /* 0x0000035000007945 */ /* 0x000fe80003800000 */
[----:B------:R-:W-:Y:S05]  /*100b0*/  @!P0 BRA `(.L_x_317) ;  /* 0x0000000000cc8947 */ /* 0x000fea0003800000 */
[----:B------:R-:W-:-:S04]  /*100c0*/  ULOP3.LUT UR5, UR15, 0x2, URZ, 0xfc, !UPT ;  /* 0x000000020f057892 */ /* 0x000fc8000f8efc3f */
[----:B------:R-:W-:-:S06]  /*100d0*/  UISETP.NE.AND UP0, UPT, UR5, 0x3, UPT ;  /* 0x000000030500788c */ /* 0x000fcc000bf05270 */
[----:B------:R-:W-:-:S13]  /*100e0*/  PLOP3.LUT P0, PT, PT, PT, UP0, 0x80, 0x0 ;  /* 0x000000000000781c */ /* 0x000fda0003f0f008 */
[----:B------:R-:W-:Y:S05]  /*100f0*/  @!P0 BRA `(.L_x_318) ;  /* 0x0000000000048947 */ /* 0x000fea0003800000 */
[----:B------:R-:W-:Y:S01]  /*10100*/  BPT.TRAP 0x1 ;  /* 0x000000040000795c */ /* 0x000fe20000300000 */
.L_x_318:
[----:B01----:R-:W0:Y:S01]  /*10110*/  S2R R3, SR_CgaCtaId ;  /* 0x0000000000037919 */ /* 0x003e220000008800 */
[----:B------:R-:W-:-:S04]  /*10120*/  MOV R2, 0x400 ;  /* 0x0000040000027802 */ /* 0x000fc80000000f00 */
[----:B0-----:R-:W-:Y:S02]  /*10130*/  LEA R3, R3, R2, 0x18 ;  /* 0x0000000203037211 */ /* 0x001fe400078ec0ff */
[----:B------:R-:W-:-:S03]  /*10140*/  SHF.L.U32 R2, R0, 0x1f, RZ ;  /* 0x0000001f00027819 */ /* 0x000fc600000006ff */
[----:B------:R-:W-:-:S04]  /*10150*/  VIADD R3, R3, 0x28 ;  /* 0x0000002803037836 */ /* 0x000fc80000000000 */
[C---:B------:R-:W-:Y:S02]  /*10160*/  IMAD R7, R10.reuse, 0x8, R3 ;  /* 0x000000080a077824 */ /* 0x040fe400078e0203 */
[----:B------:R-:W-:Y:S02]  /*10170*/  VIADD R10, R10, 0x1 ;  /* 0x000000010a0a7836 */ /* 0x000fe40000000000 */
[----:B------:R-:W0:Y:S03]  /*10180*/  SYNCS.PHASECHK.TRANS64.TRYWAIT P0, [R7+URZ], R2 ;  /* 0x00000002070075a7 */ /* 0x000e26000800017f */
[----:B------:R-:W-:-:S04]  /*10190*/  ISETP.NE.AND P1, PT, R10, 0x5, PT ;  /* 0x000000050a00780c */ /* 0x000fc80003f25270 */
[----:B------:R-:W-:Y:S02]  /*101a0*/  SEL R5, RZ, 0x1, P1 ;  /* 0x00000001ff057807 */ /* 0x000fe40000800000 */
[----:B------:R-:W-:Y:S02]  /*101b0*/  SEL R10, R10, RZ, P1 ;  /* 0x000000ff0a0a7207 */ /* 0x000fe40000800000 */
[----:B------:R-:W-:-:S03]  /*101c0*/  LOP3.LUT R5, R0, R5, RZ, 0x3c, !PT ;  /* 0x0000000500057212 */ /* 0x000fc600078e3cff */
[----:B------:R-:W-:Y:S01]  /*101d0*/  IMAD R9, R10, 0x8, R3 ;  /* 0x000000080a097824 */ /* 0x000fe200078e0203 */
[----:B------:R-:W-:Y:S01]  /*101e0*/  SHF.L.U32 R4, R5, 0x1f, RZ ;  /* 0x0000001f05047819 */ /* 0x000fe200000006ff */
[----:B0-----:R-:W-:Y:S06]  /*101f0*/  @!P0 BRA `(.L_x_319) ;  /* 0x0000000400448947 */ /* 0x001fec0003800000 */
.L_x_333:
[----:B------:R-:W1:Y:S01]  /*10200*/  SYNCS.PHASECHK.TRANS64.TRYWAIT P0, [R9+URZ], R4 ;  /* 0x00000004090075a7 */ /* 0x000e62000800017f */
[----:B------:R-:W-:-:S05]  /*10210*/  VIADD R0, R10, 0x1 ;  /* 0x000000010a007836 */ /* 0x000fca0000000000 */
[----:B------:R-:W-:-:S04]  /*10220*/  ISETP.NE.AND P1, PT, R0, 0x5, PT ;  /* 0x000000050000780c */ /* 0x000fc80003f25270 */
[----:B0-----:R-:W-:Y:S02]  /*10230*/  SEL R2, RZ, 0x1, P1 ;  /* 0x00000001ff027807 */ /* 0x001fe40000800000 */
[----:B------:R-:W-:Y:S02]  /*10240*/  SEL R0, R0, RZ, P1 ;  /* 0x000000ff00007207 */ /* 0x000fe40000800000 */
[----:B------:R-:W-:-:S03]  /*10250*/  LOP3.LUT R7, R5, R2, RZ, 0x3c, !PT ;  /* 0x0000000205077212 */ /* 0x000fc600078e3cff */
[----:B------:R-:W-:Y:S01]  /*10260*/  IMAD R6, R0, 0x8, R3 ;  /* 0x0000000800067824 */ /* 0x000fe200078e0203 */
[----:B------:R-:W-:Y:S01]  /*10270*/  SHF.L.U32 R5, R7, 0x1f, RZ ;  /* 0x0000001f07057819 */ /* 0x000fe200000006ff */
[----:B-1----:R-:W-:Y:S06]  /*10280*/  @!P0 BRA `(.L_x_320) ;  /* 0x0000000400348947 */ /* 0x002fec0003800000 */
.L_x_334:
[----:B------:R-:W1:Y:S01]  /*10290*/  SYNCS.PHASECHK.TRANS64.TRYWAIT P0, [R6+URZ], R5 ;  /* 0x00000005060075a7 */ /* 0x000e62000800017f */
[----:B------:R-:W-:-:S05]  /*102a0*/  VIADD R0, R0, 0x1 ;  /* 0x0000000100007836 */ /* 0x000fca0000000000 */
[----:B------:R-:W-:-:S04]  /*102b0*/  ISETP.NE.AND P1, PT, R0, 0x5, PT ;  /* 0x000000050000780c */ /* 0x000fc80003f25270 */
[----:B------:R-:W-:Y:S02]  /*102c0*/  SEL R2, RZ, 0x1, P1 ;  /* 0x00000001ff027807 */ /* 0x000fe40000800000 */
[----:B------:R-:W-:Y:S02]  /*102d0*/  SEL R0, R0, RZ, P1 ;  /* 0x000000ff00007207 */ /* 0x000fe40000800000 */
[----:B------:R-:W-:-:S03]  /*102e0*/  LOP3.LUT R7, R7, R2, RZ, 0x3c, !PT ;  /* 0x0000000207077212 */ /* 0x000fc600078e3cff */
[----:B0-----:R-:W-:Y:S01]  /*102f0*/  IMAD R9, R0, 0x8, R3 ;  /* 0x0000000800097824 */ /* 0x001fe200078e0203 */
[----:B------:R-:W-:Y:S01]  /*10300*/  SHF.L.U32 R4, R7, 0x1f, RZ ;  /* 0x0000001f07047819 */ /* 0x000fe200000006ff */
[----:B-1----:R-:W-:Y:S06]  /*10310*/  @!P0 BRA `(.L_x_321) ;  /* 0x0000000400248947 */ /* 0x002fec0003800000 */
.L_x_335:
[----:B------:R-:W1:Y:S01]  /*10320*/  SYNCS.PHASECHK.TRANS64.TRYWAIT P0, [R9+URZ], R4 ;  /* 0x00000004090075a7 */ /* 0x000e62000800017f */
[----:B------:R-:W-:-:S05]  /*10330*/  VIADD R0, R0, 0x1 ;  /* 0x0000000100007836 */ /* 0x000fca0000000000 */
[----:B------:R-:W-:-:S04]  /*10340*/  ISETP.NE.AND P1, PT, R0, 0x5, PT ;  /* 0x000000050000780c */ /* 0x000fc80003f25270 */
[----:B------:R-:W-:Y:S02]  /*10350*/  SEL R2, RZ, 0x1, P1 ;  /* 0x00000001ff027807 */ /* 0x000fe40000800000 */
[----:B------:R-:W-:Y:S02]  /*10360*/  SEL R0, R0, RZ, P1 ;  /* 0x000000ff00007207 */ /* 0x000fe40000800000 */
[----:B------:R-:W-:Y:S01]  /*10370*/  LOP3.LUT R2, R7, R2, RZ, 0x3c, !PT ;  /* 0x0000000207027212 */ /* 0x000fe200078e3cff */
[----:B-1----:R-:W-:Y:S06]  /*10380*/  @!P0 BRA `(.L_x_322) ;  /* 0x00000004001c8947 */ /* 0x002fec0003800000 */
.L_x_336:
[----:B------:R-:W-:Y:S01]  /*10390*/  IMAD R3, R0, 0x8, R3 ;  /* 0x0000000800037824 */ /* 0x000fe200078e0203 */
[----:B------:R-:W-:-:S07]  /*103a0*/  SHF.L.U32 R0, R2, 0x1f, RZ ;  /* 0x0000001f02007819 */ /* 0x000fce00000006ff */
.L_x_323:
[----:B--2---:R2:W3:Y:S02]  /*103b0*/  SYNCS.PHASECHK.TRANS64.TRYWAIT P0, [R3+URZ], R0 ;  /* 0x00000000030075a7 */ /* 0x0044e4000800017f */
[----:B---3--:R-:W-:Y:S05]  /*103c0*/  @!P0 NANOSLEEP.SYNCS 0x989680 ;  /* 0x009896800000895d */ /* 0x008fea0003900000 */
[----:B------:R-:W3:Y:S02]  /*103d0*/  @!P0 SYNCS.PHASECHK.TRANS64 P0, [R3+URZ], R0 ;  /* 0x00000000030085a7 */ /* 0x000ee4000800007f */
[----:B---3--:R-:W-:Y:S05]  /*103e0*/  @!P0 BRA `(.L_x_323) ;  /* 0xfffffffc00f08947 */ /* 0x008fea000383ffff */
.L_x_317:
[----:B------:R-:W-:Y:S05]  /*103f0*/  BSYNC B0 ;  /* 0x0000000000007941 */ /* 0x000fea0003800000 */
.L_x_316:
[----:B------:R-:W-:Y:S05]  /*10400*/  EXIT ;  /* 0x000000000000794d */ /* 0x000fea0003800000 */
.L_x_19:
[----:B--2---:R-:W-:-:S04]  /*10410*/  IMAD.U32 R3, RZ, RZ, UR18 ;  /* 0x00000012ff037e24 */ /* 0x004fc8000f8e00ff */
[----:B------:R2:W3:Y:S03]  /*10420*/  SYNCS.PHASECHK.TRANS64.TRYWAIT P0, [R3+URZ+-0x8], R0 ;  /* 0xfffff800030075a7 */ /* 0x0004e6000800017f */
[----:B---3--:R-:W-:Y:S05]  /*10430*/  @!P0 NANOSLEEP.SYNCS 0x989680 ;  /* 0x009896800000895d */ /* 0x008fea0003900000 */
[----:B------:R-:W3:Y:S02]  /*10440*/  @!P0 SYNCS.PHASECHK.TRANS64 P0, [R3+URZ+-0x8], R0 ;  /* 0xfffff800030085a7 */ /* 0x000ee4000800007f */
[----:B---3--:R-:W-:Y:S05]  /*10450*/  @!P0 BRA `(.L_x_19) ;  /* 0xfffffffc00ec8947 */ /* 0x008fea000383ffff */
[----:B------:R-:W-:Y:S05]  /*10460*/  BRA `(.L_x_324) ;  /* 0xffffff1400007947 */ /* 0x000fea000383ffff */
.L_x_24:
[----:B-1----:R-:W-:-:S04]  /*10470*/  IMAD.U32 R3, RZ, RZ, UR6 ;  /* 0x00000006ff037e24 */ /* 0x002fc8000f8e00ff */
[----:B------:R1:W2:Y:S03]  /*10480*/  SYNCS.PHASECHK.TRANS64.TRYWAIT P0, [R3+URZ], R0 ;  /* 0x00000000030075a7 */ /* 0x0002a6000800017f */
[----:B--2---:R-:W-:Y:S05]  /*10490*/  @!P0 NANOSLEEP.SYNCS 0x989680 ;  /* 0x009896800000895d */ /* 0x004fea0003900000 */
[----:B------:R-:W2:Y:S02]  /*104a0*/  @!P0 SYNCS.PHASECHK.TRANS64 P0, [R3+URZ], R0 ;  /* 0x00000000030085a7 */ /* 0x000ea4000800007f */
[----:B--2---:R-:W-:Y:S05]  /*104b0*/  @!P0 BRA `(.L_x_24) ;  /* 0xfffffffc00ec8947 */ /* 0x004fea000383ffff */
[----:B------:R-:W-:Y:S05]  /*104c0*/  BRA `(.L_x_23) ;  /* 0xffffff1c00687947 */ /* 0x000fea000383ffff */
.L_x_30:
[----:B-----5:R2:W-:Y:S02]  /*104d0*/  STL [R1+0xa0], R0 ;  /* 0x0000a00001007387 */ /* 0x0205e40000100800 */
[----:B--2---:R-:W-:-:S04]  /*104e0*/  IMAD.U32 R0, RZ, RZ, UR9 ;  /* 0x00000009ff007e24 */ /* 0x004fc8000f8e00ff */
[----:B------:R2:W3:Y:S03]  /*104f0*/  SYNCS.PHASECHK.TRANS64.TRYWAIT P0, [R0+URZ], R229 ;  /* 0x000000e5000075a7 */ /* 0x0004e6000800017f */
[----:B---3--:R-:W-:Y:S05]  /*10500*/  @!P0 NANOSLEEP.SYNCS 0x989680 ;  /* 0x009896800000895d */ /* 0x008fea0003900000 */
[----:B------:R2:W3:Y:S02]  /*10510*/  @!P0 SYNCS.PHASECHK.TRANS64 P0, [R0+URZ], R229 ;  /* 0x000000e5000085a7 */ /* 0x0004e4000800007f */
[----:B--2---:R2:W5:Y:S02]  /*10520*/  LDL.LU R0, [R1+0xa0] ;  /* 0x0000a00001007983 */ /* 0x0045640000300800 */
[----:B--23--:R-:W-:Y:S05]  /*10530*/  @!P0 BRA `(.L_x_30) ;  /* 0xfffffffc00e48947 */ /* 0x00cfea000383ffff */
[----:B------:R-:W-:Y:S05]  /*10540*/  BRA `(.L_x_29) ;  /* 0xffffff3000007947 */ /* 0x000fea000383ffff */
.L_x_38:
[----:B---3--:R-:W-:-:S04]  /*10550*/  IMAD.U32 R25, RZ, RZ, UR18 ;  /* 0x00000012ff197e24 */ /* 0x008fc8000f8e00ff */
[----:B------:R3:W4:Y:S03]  /*10560*/  SYNCS.PHASECHK.TRANS64.TRYWAIT P0, [R25+URZ+0x8], R24 ;  /* 0x00000818190075a7 */ /* 0x000726000800017f */
[----:B----4-:R-:W-:Y:S05]  /*10570*/  @!P0 NANOSLEEP.SYNCS 0x989680 ;  /* 0x009896800000895d */ /* 0x010fea0003900000 */
[----:B------:R-:W4:Y:S02]  /*10580*/  @!P0 SYNCS.PHASECHK.TRANS64 P0, [R25+URZ+0x8], R24 ;  /* 0x00000818190085a7 */ /* 0x000f24000800007f */
[----:B----4-:R-:W-:Y:S05]  /*10590*/  @!P0 BRA `(.L_x_38) ;  /* 0xfffffffc00ec8947 */ /* 0x010fea000383ffff */
[----:B------:R-:W-:Y:S05]  /*105a0*/  BRA `(.L_x_325) ;  /* 0xffffff5400287947 */ /* 0x000fea000383ffff */
.L_x_303:
[----:B------:R-:W-:Y:S01]  /*105b0*/  BSSY B1, `(.L_x_326) ;  /* 0x0000006000017945 */ /* 0x000fe20003800000 */
[----:B------:R-:W-:-:S07]  /*105c0*/  IMAD.MOV.U32 R2, RZ, RZ, -0x1 ;  /* 0xffffffffff027424 */ /* 0x000fce00078e00ff */
[----:B------:R-:W-:Y:S05]  /*105d0*/  WARPSYNC.COLLECTIVE R2, `(.L_x_327) ;  /* 0x00000000020c7348 */ /* 0x000fea0003c00000 */
[----:B------:R-:W-:Y:S02]  /*105e0*/  ELECT P1, UR62, PT ;  /* 0x00000000003e782f */ /* 0x000fe40003820000 */
[----:B------:R-:W-:Y:S01]  /*105f0*/  MOV R2, UR62 ;  /* 0x0000003e00027c02 */ /* 0x000fe20008000f00 */
[----:B------:R-:W-:Y:S10]  /*10600*/  ENDCOLLECTIVE ;  /* 0x000000000000791b */ /* 0x000ff40003800000 */
.L_x_327:
[----:B------:R-:W-:Y:S05]  /*10610*/  BSYNC B1 ;  /* 0x0000000000017941 */ /* 0x000fea0003800000 */
.L_x_326:
[----:B------:R-:W-:Y:S05]  /*10620*/  BRA `(.L_x_328) ;  /* 0xffffffec00987947 */ /* 0x000fea000383ffff */
.L_x_306:
[----:B-1----:R1:W2:Y:S02]  /*10630*/  SYNCS.PHASECHK.TRANS64.TRYWAIT P1, [R13+URZ+0x28], R4 ;  /* 0x000028040d0075a7 */ /* 0x0022a4000802017f */
[----:B--2---:R-:W-:Y:S05]  /*10640*/  @!P1 NANOSLEEP.SYNCS 0x989680 ;  /* 0x009896800000995d */ /* 0x004fea0003900000 */
[----:B------:R-:W2:Y:S02]  /*10650*/  @!P1 SYNCS.PHASECHK.TRANS64 P1, [R13+URZ+0x28], R4 ;  /* 0x000028040d0095a7 */ /* 0x000ea4000802007f */
[----:B--2---:R-:W-:Y:S05]  /*10660*/  @!P1 BRA `(.L_x_306) ;  /* 0xfffffffc00f09947 */ /* 0x004fea000383ffff */
[----:B------:R-:W-:Y:S05]  /*10670*/  BRA `(.L_x_329) ;  /* 0xffffffec00d47947 */ /* 0x000fea000383ffff */
.L_x_315:
[----:B------:R-:W-:Y:S01]  /*10680*/  BSSY B0, `(.L_x_330) ;  /* 0x0000006000007945 */ /* 0x000fe20003800000 */
[----:B------:R-:W-:-:S07]  /*10690*/  IMAD.MOV.U32 R2, RZ, RZ, -0x1 ;  /* 0xffffffffff027424 */ /* 0x000fce00078e00ff */
[----:B01----:R-:W-:Y:S05]  /*106a0*/  WARPSYNC.COLLECTIVE R2, `(.L_x_331) ;  /* 0x00000000020c7348 */ /* 0x003fea0003c00000 */
[----:B------:R-:W-:Y:S02]  /*106b0*/  ELECT P1, UR62, PT ;  /* 0x00000000003e782f */ /* 0x000fe40003820000 */
[----:B------:R-:W-:Y:S01]  /*106c0*/  MOV R2, UR62 ;  /* 0x0000003e00027c02 */ /* 0x000fe20008000f00 */
[----:B01----:R-:W-:Y:S10]  /*106d0*/  ENDCOLLECTIVE ;  /* 0x000000000000791b */ /* 0x003ff40003800000 */
.L_x_331:
[----:B------:R-:W-:Y:S05]  /*106e0*/  BSYNC B0 ;  /* 0x0000000000007941 */ /* 0x000fea0003800000 */
.L_x_330:
[----:B------:R-:W-:Y:S01]  /*106f0*/  PLOP3.LUT P0, PT, P1, PT, PT, 0x80, 0x0 ;  /* 0x000000000000781c */ /* 0x000fe20000f0f070 */
[----:B------:R-:W-:-:S12]  /*10700*/  BRA `(.L_x_332) ;  /* 0xfffffff800647947 */ /* 0x000fd8000383ffff */
.L_x_319:
[----:B0-----:R0:W1:Y:S02]  /*10710*/  SYNCS.PHASECHK.TRANS64.TRYWAIT P0, [R7+URZ], R2 ;  /* 0x00000002070075a7 */ /* 0x001064000800017f */
[----:B-1----:R-:W-:Y:S05]  /*10720*/  @!P0 NANOSLEEP.SYNCS 0x989680 ;  /* 0x009896800000895d */ /* 0x002fea0003900000 */
[----:B------:R-:W1:Y:S02]  /*10730*/  @!P0 SYNCS.PHASECHK.TRANS64 P0, [R7+URZ], R2 ;  /* 0x00000002070085a7 */ /* 0x000e64000800007f */
[----:B-1----:R-:W-:Y:S05]  /*10740*/  @!P0 BRA `(.L_x_319) ;  /* 0xfffffffc00f08947 */ /* 0x002fea000383ffff */
[----:B------:R-:W-:Y:S05]  /*10750*/  BRA `(.L_x_333) ;  /* 0xfffffff800a87947 */ /* 0x000fea000383ffff */
.L_x_320:
[----:B0-----:R0:W1:Y:S02]  /*10760*/  SYNCS.PHASECHK.TRANS64.TRYWAIT P0, [R9+URZ], R4 ;  /* 0x00000004090075a7 */ /* 0x001064000800017f */
[----:B-1----:R-:W-:Y:S05]  /*10770*/  @!P0 NANOSLEEP.SYNCS 0x989680 ;  /* 0x009896800000895d */ /* 0x002fea0003900000 */
[----:B------:R-:W1:Y:S02]  /*10780*/  @!P0 SYNCS.PHASECHK.TRANS64 P0, [R9+URZ], R4 ;  /* 0x00000004090085a7 */ /* 0x000e64000800007f */
[----:B-1----:R-:W-:Y:S05]  /*10790*/  @!P0 BRA `(.L_x_320) ;  /* 0xfffffffc00f08947 */ /* 0x002fea000383ffff */
[----:B------:R-:W-:Y:S05]  /*107a0*/  BRA `(.L_x_334) ;  /* 0xfffffff800b87947 */ /* 0x000fea000383ffff */
.L_x_321:
[----:B0-----:R0:W1:Y:S02]  /*107b0*/  SYNCS.PHASECHK.TRANS64.TRYWAIT P0, [R6+URZ], R5 ;  /* 0x00000005060075a7 */ /* 0x001064000800017f */
[----:B-1----:R-:W-:Y:S05]  /*107c0*/  @!P0 NANOSLEEP.SYNCS 0x989680 ;  /* 0x009896800000895d */ /* 0x002fea0003900000 */
[----:B------:R-:W1:Y:S02]  /*107d0*/  @!P0 SYNCS.PHASECHK.TRANS64 P0, [R6+URZ], R5 ;  /* 0x00000005060085a7 */ /* 0x000e64000800007f */
[----:B-1----:R-:W-:Y:S05]  /*107e0*/  @!P0 BRA `(.L_x_321) ;  /* 0xfffffffc00f08947 */ /* 0x002fea000383ffff */
[----:B------:R-:W-:Y:S05]  /*107f0*/  BRA `(.L_x_335) ;  /* 0xfffffff800c87947 */ /* 0x000fea000383ffff */
.L_x_322:
[----:B-1----:R1:W2:Y:S02]  /*10800*/  SYNCS.PHASECHK.TRANS64.TRYWAIT P0, [R9+URZ], R4 ;  /* 0x00000004090075a7 */ /* 0x0022a4000800017f */
[----:B--2---:R-:W-:Y:S05]  /*10810*/  @!P0 NANOSLEEP.SYNCS 0x989680 ;  /* 0x009896800000895d */ /* 0x004fea0003900000 */
[----:B------:R-:W2:Y:S02]  /*10820*/  @!P0 SYNCS.PHASECHK.TRANS64 P0, [R9+URZ], R4 ;  /* 0x00000004090085a7 */ /* 0x000ea4000800007f */
[----:B--2---:R-:W-:Y:S05]  /*10830*/  @!P0 BRA `(.L_x_322) ;  /* 0xfffffffc00f08947 */ /* 0x004fea000383ffff */
[----:B------:R-:W-:Y:S05]  /*10840*/  BRA `(.L_x_336) ;  /* 0xfffffff800d07947 */ /* 0x000fea000383ffff */
.L_x_337:
[----:B------:R-:W-:-:S00]  /*10850*/  BRA `(.L_x_337) ;  /* 0xfffffffc00fc7947 */ /* 0x000fc0000383ffff */
[----:B------:R-:W-:-:S00]  /*10860*/  NOP ;  /* 0x0000000000007918 */ /* 0x000fc00000000000 */
        /* <DEDUP_REMOVED lines=9> */
.L_x_338:


//--------------------- .nv.shared._ZN7cutlass13device_kernelINS_4gemm6kernel13GemmUniversalIN4cute5tupleIJiiiiEEENS1_10collective13CollectiveMmaINS1_37MainloopSm90TmaGmmaWarpSpecializedFP8ILi5ENS5_IJNS4_1CILi8EEENSA_ILi1EEESC_EEENS1_32KernelTmaWarpSpecializedPingpongEEENS5_IJNSA_ILi64EEENSA_ILi256EEENSA_ILi128EEEEEENS_12float_e4m3_tENS5_IJlSC_lEEESK_SL_NS4_8TiledMMAINS4_8MMA_AtomIJNS4_4SM904GMMA31MMA_64x256x32_F32E4M3E4M3_SS_TNILNSP_7ScaleInE1ELSR_1EEEEEENS4_6LayoutINS5_IJSC_SC_SC_EEENS5_IJNSA_ILi0EEESW_SW_EEEEENS5_IJNS4_10UnderscoreESZ_SZ_EEEEENS4_13SM90_TMA_LOADENS4_14ComposedLayoutINS4_7SwizzleILi3ELi4ELi3EEENS4_18smem_ptr_flag_bitsILi8EEENSU_INS5_IJSB_SI_EEENS5_IJSI_SC_EEEEEEEvNS4_8identityENS4_23SM90_TMA_LOAD_MULTICASTES1B_vS1C_EENS_8epilogue10collective6detail29Sm90TmaWarpSpecializedAdapterINS1G_15DefaultEpilogueISK_SL_SL_NS1F_6thread17LinearCombinationISK_Li1EffLNS1K_9ScaleType4KindE0ELNS_15FloatRoundStyleE2ESK_EENS1_15EpilogueDefaultEEEEEvvEEEEvNT_6ParamsE --------------------------
	.section	.nv.shared._ZN7cutlass13device_kernelINS_4gemm6kernel13GemmUniversalIN4cute5tupleIJiiiiEEENS1_10collective13CollectiveMmaINS1_37MainloopSm90TmaGmmaWarpSpecializedFP8ILi5ENS5_IJNS4_1CILi8EEENSA_ILi1EEESC_EEENS1_32KernelTmaWarpSpecializedPingpongEEENS5_IJNSA_ILi64EEENSA_ILi256EEENSA_ILi128EEEEEENS_12float_e4m3_tENS5_IJlSC_lEEESK_SL_NS4_8TiledMMAINS4_8MMA_AtomIJNS4_4SM904GMMA31MMA_64x256x32_F32E4M3E4M3_SS_TNILNSP_7ScaleInE1ELSR_1EEEEEENS4_6LayoutINS5_IJSC_SC_SC_EEENS5_IJNSA_ILi0EEESW_SW_EEEEENS5_IJNS4_10UnderscoreESZ_SZ_EEEEENS4_13SM90_TMA_LOADENS4_14ComposedLayoutINS4_7SwizzleILi3ELi4ELi3EEENS4_18smem_ptr_flag_bitsILi8EEENSU_INS5_IJSB_SI_EEENS5_IJSI_SC_EEEEEEEvNS4_8identityENS4_23SM90_TMA_LOAD_MULTICASTES1B_vS1C_EENS_8epilogue10collective6detail29Sm90TmaWarpSpecializedAdapterINS1G_15DefaultEpilogueISK_SL_SL_NS1F_6thread17LinearCombinationISK_Li1EffLNS1K_9ScaleType4KindE0ELNS_15FloatRoundStyleE2ESK_EENS1_15EpilogueDefaultEEEEEvvEEEEvNT_6ParamsE,"aw",@nobits
	.sectionflags	@""
	.align	16
	.zero		1024


//--------------------- .nv.shared.reserved.0     --------------------------
	.section	.nv.shared.reserved.0,"aw",@nobits
	.weak		__nv_reservedSMEM_offset_0_alias
	.size		__nv_reservedSMEM_offset_0_alias, 0, 0
	.other		__nv_reservedSMEM_offset_0_alias,@"STO_CUDA_RESERVED_SHARED STV_DEFAULT"
__nv_reservedSMEM_offset_0_alias:
	.zero		0


//--------------------- .nv.global                --------------------------
	.section	.nv.global,"aw",@nobits
.nv.global:
	.type		_ZN40_INTERNAL_b19415b5_4_k_cu_7c7d2e97_242404cute1_E,@object
	.size		_ZN40_INTERNAL_b19415b5_4_k_cu_7c7d2e97_242404cute1_E,(_ZN40_INTERNAL_b19415b5_4_k_cu_7c7d2e97_242404cuda3std3__45__cpo6cbeginE - _ZN40_INTERNAL_b19415b5_4_k_cu_7c7d2e97_242404cute1_E)
_ZN40_INTERNAL_b19415b5_4_k_cu_7c7d2e97_242404cute1_E:
	.zero		1
	.type		_ZN40_INTERNAL_b19415b5_4_k_cu_7c7d2e97_242404cuda3std3__45__cpo6cbeginE,@object
	.size		_ZN40_INTERNAL_b19415b5_4_k_cu_7c7d2e97_242404cuda3std3__45__cpo6cbeginE,(_ZN40_INTERNAL_b19415b5_4_k_cu_7c7d2e97_242404cuda3std3__48in_placeE - _ZN40_INTERNAL_b19415b5_4_k_cu_7c7d2e97_242404cuda3std3__45__cpo6cbeginE)
_ZN40_INTERNAL_b19415b5_4_k_cu_7c7d2e97_242404cuda3std3__45__cpo6cbeginE:
	.zero		1
	.type		_ZN40_INTERNAL_b19415b5_4_k_cu_7c7d2e97_242404cuda3std3__48in_placeE,@object
	.size		_ZN40_INTERNAL_b19415b5_4_k_cu_7c7d2e97_242404cuda3std3__48in_placeE,(_ZN40_INTERNAL_b19415b5_4_k_cu_7c7d2e97_242404cuda3std6ranges3__45__cpo9iter_moveE - _ZN40_INTERNAL_b19415b5_4_k_cu_7c7d2e97_242404cuda3std3__48in_placeE)
_ZN40_INTERNAL_b19415b5_4_k_cu_7c7d2e97_242404cuda3std3__48in_placeE:
	.zero		1
	.type		_ZN40_INTERNAL_b19415b5_4_k_cu_7c7d2e97_242404cuda3std6ranges3__45__cpo9iter_moveE,@object
	.size		_ZN40_INTERNAL_b19415b5_4_k_cu_7c7d2e97_242404cuda3std6ranges3__45__cpo9iter_moveE,(_ZN40_INTERNAL_b19415b5_4_k_cu_7c7d2e97_242404cuda3std3__45__cpo5beginE - _ZN40_INTERNAL_b19415b5_4_k_cu_7c7d2e97_242404cuda3std6ranges3__45__cpo9iter_moveE)
_ZN40_INTERNAL_b19415b5_4_k_cu_7c7d2e97_242404cuda3std6ranges3__45__cpo9iter_moveE:
	.zero		1
	.type		_ZN40_INTERNAL_b19415b5_4_k_cu_7c7d2e97_242404cuda3std3__45__cpo5beginE,@object
	.size		_ZN40_INTERNAL_b19415b5_4_k_cu_7c7d2e97_242404cuda3std3__45__cpo5beginE,(_ZN40_INTERNAL_b19415b5_4_k_cu_7c7d2e97_242404cuda3std3__442_GLOBAL__N__b19415b5_4_k_cu_7c7d2e97_242406ignoreE - _ZN40_INTERNAL_b19415b5_4_k_cu_7c7d2e97_242404cuda3std3__45__cpo5beginE)
_ZN40_INTERNAL_b19415b5_4_k_cu_7c7d2e97_242404cuda3std3__45__cpo5beginE:
	.zero		1
	.type		_ZN40_INTERNAL_b19415b5_4_k_cu_7c7d2e97_242404cuda3std3__442_GLOBAL__N__b19415b5_4_k_cu_7c7d2e97_242406ignoreE,@object
	.size		_ZN40_INTERNAL_b19415b5_4_k_cu_7c7d2e97_242404cuda3std3__442_GLOBAL__N__b19415b5_4_k_cu_7c7d2e97_242406ignoreE,(_ZN40_INTERNAL_b19415b5_4_k_cu_7c7d2e97_242404cute7productE - _ZN40_INTERNAL_b19415b5_4_k_cu_7c7d2e97_242404cuda3std3__442_GLOBAL__N__b19415b5_4_k_cu_7c7d2e97_242406ignoreE)
_ZN40_INTERNAL_b19415b5_4_k_cu_7c7d2e97_242404cuda3std3__442_GLOBAL__N__b19415b5_4_k_cu_7c7d2e97_242406ignoreE:
	.zero		1
	.type		_ZN40_INTERNAL_b19415b5_4_k_cu_7c7d2e97_242404cute7productE,@object
	.size		_ZN40_INTERNAL_b19415b5_4_k_cu_7c7d2e97_242404cute7productE,(_ZN40_INTERNAL_b19415b5_4_k_cu_7c7d2e97_242404cuda3std3__45__cpo3endE - _ZN40_INTERNAL_b19415b5_4_k_cu_7c7d2e97_242404cute7productE)
_ZN40_INTERNAL_b19415b5_4_k_cu_7c7d2e97_242404cute7productE:
	.zero		1
	.type		_ZN40_INTERNAL_b19415b5_4_k_cu_7c7d2e97_242404cuda3std3__45__cpo3endE,@object
	.size		_ZN40_INTERNAL_b19415b5_4_k_cu_7c7d2e97_242404cuda3std3__45__cpo3endE,(_ZN40_INTERNAL_b19415b5_4_k_cu_7c7d2e97_242404cuda3std3__419piecewise_constructE - _ZN40_INTERNAL_b19415b5_4_k_cu_7c7d2e97_242404cuda3std3__45__cpo3endE)
_ZN40_INTERNAL_b19415b5_4_k_cu_7c7d2e97_242404cuda3std3__45__cpo3endE:
	.zero		1
	.type		_ZN40_INTERNAL_b19415b5_4_k_cu_7c7d2e97_242404cuda3std3__419piecewise_constructE,@object
	.size		_ZN40_INTERNAL_b19415b5_4_k_cu_7c7d2e97_242404cuda3std3__419piecewise_constructE,(_ZN40_INTERNAL_b19415b5_4_k_cu_7c7d2e97_242404cuda3std3__45__cpo4cendE - _ZN40_INTERNAL_b19415b5_4_k_cu_7c7d2e97_242404cuda3std3__419piecewise_constructE)
_ZN40_INTERNAL_b19415b5_4_k_cu_7c7d2e97_242404cuda3std3__419piecewise_constructE:
	.zero		1
	.type		_ZN40_INTERNAL_b19415b5_4_k_cu_7c7d2e97_242404cuda3std3__45__cpo4cendE,@object
	.size		_ZN40_INTERNAL_b19415b5_4_k_cu_7c7d2e97_242404cuda3std3__45__cpo4cendE,(_ZN40_INTERNAL_b19415b5_4_k_cu_7c7d2e97_242404cuda3std6ranges3__45__cpo4swapE - _ZN40_INTERNAL_b19415b5_4_k_cu_7c7d2e97_242404cuda3std3__45__cpo4cendE)
_ZN40_INTERNAL_b19415b5_4_k_cu_7c7d2e97_242404cuda3std3__45__cpo4cendE:
	.zero		1
	.type		_ZN40_INTERNAL_b19415b5_4_k_cu_7c7d2e97_242404cuda3std6ranges3__45__cpo4swapE,@object
	.size		_ZN40_INTERNAL_b19415b5_4_k_cu_7c7d2e97_242404cuda3std6ranges3__45__cpo4swapE,(.L_7 - _ZN40_INTERNAL_b19415b5_4_k_cu_7c7d2e97_242404cuda3std6ranges3__45__cpo4swapE)
_ZN40_INTERNAL_b19415b5_4_k_cu_7c7d2e97_242404cuda3std6ranges3__45__cpo4swapE:
	.zero		1
.L_7:


//--------------------- .nv.constant0._ZN7cutlass13device_kernelINS_4gemm6kernel13GemmUniversalIN4cute5tupleIJiiiiEEENS1_10collective13CollectiveMmaINS1_37MainloopSm90TmaGmmaWarpSpecializedFP8ILi5ENS5_IJNS4_1CILi8EEENSA_ILi1EEESC_EEENS1_32KernelTmaWarpSpecializedPingpongEEENS5_IJNSA_ILi64EEENSA_ILi256EEENSA_ILi128EEEEEENS_12float_e4m3_tENS5_IJlSC_lEEESK_SL_NS4_8TiledMMAINS4_8MMA_AtomIJNS4_4SM904GMMA31MMA_64x256x32_F32E4M3E4M3_SS_TNILNSP_7ScaleInE1ELSR_1EEEEEENS4_6LayoutINS5_IJSC_SC_SC_EEENS5_IJNSA_ILi0EEESW_SW_EEEEENS5_IJNS4_10UnderscoreESZ_SZ_EEEEENS4_13SM90_TMA_LOADENS4_14ComposedLayoutINS4_7SwizzleILi3ELi4ELi3EEENS4_18smem_ptr_flag_bitsILi8EEENSU_INS5_IJSB_SI_EEENS5_IJSI_SC_EEEEEEEvNS4_8identityENS4_23SM90_TMA_LOAD_MULTICASTES1B_vS1C_EENS_8epilogue10collective6detail29Sm90TmaWarpSpecializedAdapterINS1G_15DefaultEpilogueISK_SL_SL_NS1F_6thread17LinearCombinationISK_Li1EffLNS1K_9ScaleType4KindE0ELNS_15FloatRoundStyleE2ESK_EENS1_15EpilogueDefaultEEEEEvvEEEEvNT_6ParamsE --------------------------
	.section	.nv.constant0._ZN7cutlass13device_kernelINS_4gemm6kernel13GemmUniversalIN4cute5tupleIJiiiiEEENS1_10collective13CollectiveMmaINS1_37MainloopSm90TmaGmmaWarpSpecializedFP8ILi5ENS5_IJNS4_1CILi8EEENSA_ILi1EEESC_EEENS1_32KernelTmaWarpSpecializedPingpongEEENS5_IJNSA_ILi64EEENSA_ILi256EEENSA_ILi128EEEEEENS_12float_e4m3_tENS5_IJlSC_lEEESK_SL_NS4_8TiledMMAINS4_8MMA_AtomIJNS4_4SM904GMMA31MMA_64x256x32_F32E4M3E4M3_SS_TNILNSP_7ScaleInE1ELSR_1EEEEEENS4_6LayoutINS5_IJSC_SC_SC_EEENS5_IJNSA_ILi0EEESW_SW_EEEEENS5_IJNS4_10UnderscoreESZ_SZ_EEEEENS4_13SM90_TMA_LOADENS4_14ComposedLayoutINS4_7SwizzleILi3ELi4ELi3EEENS4_18smem_ptr_flag_bitsILi8EEENSU_INS5_IJSB_SI_EEENS5_IJSI_SC_EEEEEEEvNS4_8identityENS4_23SM90_TMA_LOAD_MULTICASTES1B_vS1C_EENS_8epilogue10collective6detail29Sm90TmaWarpSpecializedAdapterINS1G_15DefaultEpilogueISK_SL_SL_NS1F_6thread17LinearCombinationISK_Li1EffLNS1K_9ScaleType4KindE0ELNS_15FloatRoundStyleE2ESK_EENS1_15EpilogueDefaultEEEEEvvEEEEvNT_6ParamsE,"a",@progbits
	.sectionflags	@""
	.align	4
.nv.constant0._ZN7cutlass13device_kernelINS_4gemm6kernel13GemmUniversalIN4cute5tupleIJiiiiEEENS1_10collective13CollectiveMmaINS1_37MainloopSm90TmaGmmaWarpSpecializedFP8ILi5ENS5_IJNS4_1CILi8EEENSA_ILi1EEESC_EEENS1_32KernelTmaWarpSpecializedPingpongEEENS5_IJNSA_ILi64EEENSA_ILi256EEENSA_ILi128EEEEEENS_12float_e4m3_tENS5_IJlSC_lEEESK_SL_NS4_8TiledMMAINS4_8MMA_AtomIJNS4_4SM904GMMA31MMA_64x256x32_F32E4M3E4M3_SS_TNILNSP_7ScaleInE1ELSR_1EEEEEENS4_6LayoutINS5_IJSC_SC_SC_EEENS5_IJNSA_ILi0EEESW_SW_EEEEENS5_IJNS4_10UnderscoreESZ_SZ_EEEEENS4_13SM90_TMA_LOADENS4_14ComposedLayoutINS4_7SwizzleILi3ELi4ELi3EEENS4_18smem_ptr_flag_bitsILi8EEENSU_INS5_IJSB_SI_EEENS5_IJSI_SC_EEEEEEEvNS4_8identityENS4_23SM90_TMA_LOAD_MULTICASTES1B_vS1C_EENS_8epilogue10collective6detail29Sm90TmaWarpSpecializedAdapterINS1G_15DefaultEpilogueISK_SL_SL_NS1F_6thread17LinearCombinationISK_Li1EffLNS1K_9ScaleType4KindE0ELNS_15FloatRoundStyleE2ESK_EENS1_15EpilogueDefaultEEEEEvvEEEEvNT_6ParamsE:
	.zero		1664


//--------------------- SYMBOLS --------------------------

	.type		.nv.reservedSmem.offset0,@object
	.size		.nv.reservedSmem.offset0,0x4
